	.target	sm_90a

	.elftype	@"ET_EXEC"


//--------------------- .note.nv.tkinfo           --------------------------
	.section	.note.nv.tkinfo,"",@"SHT_NOTE"
	.sectionflags	@"SHF_NOTE_NV_TKINFO"
	.tkinfo
        /*0018*/ 	.word	0x00000002
        /*0030*/ 	.string	""
        /*0030*/ 	.string	"ptxas"
        /*0030*/ 	.string	"Cuda compilation tools, release 13.0, V13.0.88"
        /*0030*/ 	.string	"Build cuda_13.0.r13.0/compiler.36424714_0"
        /*0030*/ 	.string	"-arch sm_90a -m 64 "



//--------------------- .note.nv.cuinfo           --------------------------
	.section	.note.nv.cuinfo,"",@"SHT_NOTE"
	.sectionflags	@"SHF_NOTE_NV_CUINFO"
        /*0018*/ 	.short	0x0002
        /*001a*/ 	.short	0x005a
        /*001c*/ 	.short	0x0082
	.zero		2


//--------------------- .nv.info                  --------------------------
	.section	.nv.info,"",@"SHT_CUDA_INFO"
	.align	4


	//----- nvinfo : EIATTR_REGCOUNT
	.align		4
        /*0000*/ 	.byte	0x04, 0x2f
        /*0002*/ 	.short	(.L_12 - .L_11)
	.align		4
.L_11:
        /*0004*/ 	.word	index@(_ZN7cutlass13device_kernelINS_4gemm6kernel13GemmUniversalIN4cute5tupleIJiiiiEEENS1_10collective13CollectiveMmaINS1_37MainloopSm90TmaGmmaWarpSpecializedFP8ILi5ENS5_IJNS4_1CILi1EEESB_SB_EEENS1_35KernelTmaWarpSpecializedCooperativeEEENS5_IJNSA_ILi128EEENSA_ILi256EEENSA_ILi32EEEEEENS_12float_e5m2_tENS5_IJlSB_lEEESJ_SK_NS4_8TiledMMAINS4_8MMA_AtomIJNS4_4SM904GMMA31MMA_64x256x32_F32E5M2E5M2_SS_TNILNSO_7ScaleInE1ELSQ_1EEEEEENS4_6LayoutINS5_IJNSA_ILi2EEESB_SB_EEENS5_IJSB_NSA_ILi0EEESW_EEEEENS5_IJNS4_10UnderscoreESZ_SZ_EEEEENS4_13SM90_TMA_LOADENS4_14ComposedLayoutINS4_7SwizzleILi1ELi4ELi3EEENS4_18smem_ptr_flag_bitsILi8EEENST_INS5_IJNSA_ILi8EEESH_EEENS5_IJSH_SB_EEEEEEEvNS4_8identityES12_S1C_vS1D_EENS_8epilogue10collective6detail29Sm90TmaWarpSpecializedAdapterINS1G_15DefaultEpilogueISJ_SK_SK_NS1F_6thread17LinearCombinationISJ_Li1EffLNS1K_9ScaleType4KindE0ELNS_15FloatRoundStyleE2ESJ_EENS1_15EpilogueDefaultEEEEEvvEEEEvNT_6ParamsE)
        /*0008*/ 	.word	0x000000a8


	//----- nvinfo : EIATTR_FRAME_SIZE
	.align		4
.L_12:
        /*000c*/ 	.byte	0x04, 0x11
        /*000e*/ 	.short	(.L_14 - .L_13)
	.align		4
.L_13:
        /*0010*/ 	.word	index@(_ZN7cutlass13device_kernelINS_4gemm6kernel13GemmUniversalIN4cute5tupleIJiiiiEEENS1_10collective13CollectiveMmaINS1_37MainloopSm90TmaGmmaWarpSpecializedFP8ILi5ENS5_IJNS4_1CILi1EEESB_SB_EEENS1_35KernelTmaWarpSpecializedCooperativeEEENS5_IJNSA_ILi128EEENSA_ILi256EEENSA_ILi32EEEEEENS_12float_e5m2_tENS5_IJlSB_lEEESJ_SK_NS4_8TiledMMAINS4_8MMA_AtomIJNS4_4SM904GMMA31MMA_64x256x32_F32E5M2E5M2_SS_TNILNSO_7ScaleInE1ELSQ_1EEEEEENS4_6LayoutINS5_IJNSA_ILi2EEESB_SB_EEENS5_IJSB_NSA_ILi0EEESW_EEEEENS5_IJNS4_10UnderscoreESZ_SZ_EEEEENS4_13SM90_TMA_LOADENS4_14ComposedLayoutINS4_7SwizzleILi1ELi4ELi3EEENS4_18smem_ptr_flag_bitsILi8EEENST_INS5_IJNSA_ILi8EEESH_EEENS5_IJSH_SB_EEEEEEEvNS4_8identityES12_S1C_vS1D_EENS_8epilogue10collective6detail29Sm90TmaWarpSpecializedAdapterINS1G_15DefaultEpilogueISJ_SK_SK_NS1F_6thread17LinearCombinationISJ_Li1EffLNS1K_9ScaleType4KindE0ELNS_15FloatRoundStyleE2ESJ_EENS1_15EpilogueDefaultEEEEEvvEEEEvNT_6ParamsE)
        /*0014*/ 	.word	0x00000100


	//----- nvinfo : EIATTR_MIN_STACK_SIZE
	.align		4
.L_14:
        /*0018*/ 	.byte	0x04, 0x12
        /*001a*/ 	.short	(.L_16 - .L_15)
	.align		4
.L_15:
        /*001c*/ 	.word	index@(_ZN7cutlass13device_kernelINS_4gemm6kernel13GemmUniversalIN4cute5tupleIJiiiiEEENS1_10collective13CollectiveMmaINS1_37MainloopSm90TmaGmmaWarpSpecializedFP8ILi5ENS5_IJNS4_1CILi1EEESB_SB_EEENS1_35KernelTmaWarpSpecializedCooperativeEEENS5_IJNSA_ILi128EEENSA_ILi256EEENSA_ILi32EEEEEENS_12float_e5m2_tENS5_IJlSB_lEEESJ_SK_NS4_8TiledMMAINS4_8MMA_AtomIJNS4_4SM904GMMA31MMA_64x256x32_F32E5M2E5M2_SS_TNILNSO_7ScaleInE1ELSQ_1EEEEEENS4_6LayoutINS5_IJNSA_ILi2EEESB_SB_EEENS5_IJSB_NSA_ILi0EEESW_EEEEENS5_IJNS4_10UnderscoreESZ_SZ_EEEEENS4_13SM90_TMA_LOADENS4_14ComposedLayoutINS4_7SwizzleILi1ELi4ELi3EEENS4_18smem_ptr_flag_bitsILi8EEENST_INS5_IJNSA_ILi8EEESH_EEENS5_IJSH_SB_EEEEEEEvNS4_8identityES12_S1C_vS1D_EENS_8epilogue10collective6detail29Sm90TmaWarpSpecializedAdapterINS1G_15DefaultEpilogueISJ_SK_SK_NS1F_6thread17LinearCombinationISJ_Li1EffLNS1K_9ScaleType4KindE0ELNS_15FloatRoundStyleE2ESJ_EENS1_15EpilogueDefaultEEEEEvvEEEEvNT_6ParamsE)
        /*0020*/ 	.word	0x00000100
.L_16:


//--------------------- .nv.compat                --------------------------
	.section	.nv.compat,"",@"SHT_CUDA_COMPAT_INFO"
	.align	4
        /*0000*/ 	.byte	0x02, 0x09, 0x01, 0x00, 0x02, 0x02, 0x04, 0x00, 0x02, 0x05, 0x05, 0x00, 0x03, 0x07, 0x01, 0x01
        /*0010*/ 	.byte	0x02, 0x03, 0x01, 0x00, 0x02, 0x06, 0x01, 0x00, 0x04, 0x0b, 0x08, 0x00, 0x00, 0x00, 0x00, 0x00
        /*0020*/ 	.byte	0x00, 0x00, 0x00, 0x00


//--------------------- .nv.info._ZN7cutlass13device_kernelINS_4gemm6kernel13GemmUniversalIN4cute5tupleIJiiiiEEENS1_10collective13CollectiveMmaINS1_37MainloopSm90TmaGmmaWarpSpecializedFP8ILi5ENS5_IJNS4_1CILi1EEESB_SB_EEENS1_35KernelTmaWarpSpecializedCooperativeEEENS5_IJNSA_ILi128EEENSA_ILi256EEENSA_ILi32EEEEEENS_12float_e5m2_tENS5_IJlSB_lEEESJ_SK_NS4_8TiledMMAINS4_8MMA_AtomIJNS4_4SM904GMMA31MMA_64x256x32_F32E5M2E5M2_SS_TNILNSO_7ScaleInE1ELSQ_1EEEEEENS4_6LayoutINS5_IJNSA_ILi2EEESB_SB_EEENS5_IJSB_NSA_ILi0EEESW_EEEEENS5_IJNS4_10UnderscoreESZ_SZ_EEEEENS4_13SM90_TMA_LOADENS4_14ComposedLayoutINS4_7SwizzleILi1ELi4ELi3EEENS4_18smem_ptr_flag_bitsILi8EEENST_INS5_IJNSA_ILi8EEESH_EEENS5_IJSH_SB_EEEEEEEvNS4_8identityES12_S1C_vS1D_EENS_8epilogue10collective6detail29Sm90TmaWarpSpecializedAdapterINS1G_15DefaultEpilogueISJ_SK_SK_NS1F_6thread17LinearCombinationISJ_Li1EffLNS1K_9ScaleType4KindE0ELNS_15FloatRoundStyleE2ESJ_EENS1_15EpilogueDefaultEEEEEvvEEEEvNT_6ParamsE --------------------------
	.section	.nv.info._ZN7cutlass13device_kernelINS_4gemm6kernel13GemmUniversalIN4cute5tupleIJiiiiEEENS1_10collective13CollectiveMmaINS1_37MainloopSm90TmaGmmaWarpSpecializedFP8ILi5ENS5_IJNS4_1CILi1EEESB_SB_EEENS1_35KernelTmaWarpSpecializedCooperativeEEENS5_IJNSA_ILi128EEENSA_ILi256EEENSA_ILi32EEEEEENS_12float_e5m2_tENS5_IJlSB_lEEESJ_SK_NS4_8TiledMMAINS4_8MMA_AtomIJNS4_4SM904GMMA31MMA_64x256x32_F32E5M2E5M2_SS_TNILNSO_7ScaleInE1ELSQ_1EEEEEENS4_6LayoutINS5_IJNSA_ILi2EEESB_SB_EEENS5_IJSB_NSA_ILi0EEESW_EEEEENS5_IJNS4_10UnderscoreESZ_SZ_EEEEENS4_13SM90_TMA_LOADENS4_14ComposedLayoutINS4_7SwizzleILi1ELi4ELi3EEENS4_18smem_ptr_flag_bitsILi8EEENST_INS5_IJNSA_ILi8EEESH_EEENS5_IJSH_SB_EEEEEEEvNS4_8identityES12_S1C_vS1D_EENS_8epilogue10collective6detail29Sm90TmaWarpSpecializedAdapterINS1G_15DefaultEpilogueISJ_SK_SK_NS1F_6thread17LinearCombinationISJ_Li1EffLNS1K_9ScaleType4KindE0ELNS_15FloatRoundStyleE2ESJ_EENS1_15EpilogueDefaultEEEEEvvEEEEvNT_6ParamsE,"",@"SHT_CUDA_INFO"
	.sectionflags	@""
	.align	4


	//----- nvinfo : EIATTR_CUDA_API_VERSION
	.align		4
        /*0000*/ 	.byte	0x04, 0x37
        /*0002*/ 	.short	(.L_18 - .L_17)
.L_17:
        /*0004*/ 	.word	0x00000082


	//----- nvinfo : EIATTR_KPARAM_INFO
	.align		4
.L_18:
        /*0008*/ 	.byte	0x04, 0x17
        /*000a*/ 	.short	(.L_20 - .L_19)
.L_19:
        /*000c*/ 	.word	0x00000000
        /*0010*/ 	.short	0x0000
        /*0012*/ 	.short	0x0070
        /*0014*/ 	.byte	0x00, 0xf0, 0x01, 0x10


	//----- nvinfo : EIATTR_SPARSE_MMA_MASK
	.align		4
.L_20:
        /*0018*/ 	.byte	0x03, 0x50
        /*001a*/ 	.short	0x0000


	//----- nvinfo : EIATTR_MAXREG_COUNT
	.align		4
        /*001c*/ 	.byte	0x03, 0x1b
        /*001e*/ 	.short	0x00a8


	//----- nvinfo : EIATTR_NUM_BARRIERS
	.align		4
        /*0020*/ 	.byte	0x02, 0x4c
        /*0022*/ 	.byte	0x01
	.zero		1


	//----- nvinfo : EIATTR_ANNOTATIONS
	.align		4
        /*0024*/ 	.byte	0x04, 0x55
        /*0026*/ 	.short	(.L_22 - .L_21)


	//   ....[0]....
.L_21:
        /*0028*/ 	.word	0x00000001
        /*002c*/ 	.byte	0xb0, 0x05, 0x00, 0x00, 0x01, 0x00, 0x00, 0x00, 0xd0, 0x05, 0x00, 0x00, 0x01, 0x00, 0x00, 0x00
        /* <DEDUP_REMOVED lines=193> */
        /*0c4c*/ 	.byte	0x20, 0x00, 0x01, 0x00


	//----- nvinfo : EIATTR_MERCURY_ISA_VERSION
	.align		4
.L_22:
        /*0c50*/ 	.byte	0x03, 0x5f
        /*0c52*/ 	.short	0x0101


	//----- nvinfo : EIATTR_INT_WARP_WIDE_INSTR_OFFSETS
	.align		4
        /*0c54*/ 	.byte	0x04, 0x31
        /*0c56*/ 	.short	(.L_24 - .L_23)


	//   ....[0]....
.L_23:
        /*0c58*/ 	.word	0x00000480


	//   ....[1]....
        /*0c5c*/ 	.word	0x00000490


	//   ....[2]....
        /*0c60*/ 	.word	0x000005c0


	//----- nvinfo : EIATTR_COOP_GROUP_MASK_REGIDS
	.align		4
.L_24:
        /*0c64*/ 	.byte	0x04, 0x29
        /*0c66*/ 	.short	(.L_26 - .L_25)


	//   ....[0]....
.L_25:
        /*0c68*/ 	.word	0xffffffff


	//   ....[1]....
        /*0c6c*/ 	.word	0xffffffff


	//   ....[2]....
        /*0c70*/ 	.word	0xffffffff


	//   ....[3]....
        /*0c74*/ 	.word	0xffffffff


	//   ....[4]....
        /*0c78*/ 	.word	0xffffffff


	//----- nvinfo : EIATTR_COOP_GROUP_INSTR_OFFSETS
	.align		4
.L_26:
        /*0c7c*/ 	.byte	0x04, 0x28
        /*0c7e*/ 	.short	(.L_28 - .L_27)


	//   ....[0]....
.L_27:
        /*0c80*/ 	.word	0x00000070


	//   ....[1]....
        /*0c84*/ 	.word	0x00000080


	//   ....[2]....
        /*0c88*/ 	.word	0x000001a0


	//   ....[3]....
        /*0c8c*/ 	.word	0x000003d0


	//   ....[4]....
        /*0c90*/ 	.word	0x00001310


	//----- nvinfo : EIATTR_REG_RECONFIG
	.align		4
.L_28:
        /*0c94*/ 	.byte	0x01, 0x54
	.zero		2


	//----- nvinfo : EIATTR_MBARRIER_INSTR_OFFSETS
	.align		4
        /*0c98*/ 	.byte	0x04, 0x39
        /*0c9a*/ 	.short	(.L_30 - .L_29)


	//   ....[0]....
.L_29:
        /*0c9c*/ 	.word	0x00000320
        /*0ca0*/ 	.word	0x000000ff
        /*0ca4*/ 	.word	0x00000000
        /*0ca8*/ 	.short	0x0100
        /*0caa*/ 	.byte	0x09
	.zero		1


	//   ....[1]....
        /*0cac*/ 	.word	0x00000330
        /*0cb0*/ 	.word	0x000000ff
        /*0cb4*/ 	.word	0x00000028
        /*0cb8*/ 	.short	0x0100
        /*0cba*/ 	.byte	0x09
	.zero		1


	//   ....[2]....
        /*0cbc*/ 	.word	0x00000340
        /*0cc0*/ 	.word	0x000000ff
        /*0cc4*/ 	.word	0x00000008
        /*0cc8*/ 	.short	0x0100
        /*0cca*/ 	.byte	0x09
	.zero		1


	//   ....[3]....
        /*0ccc*/ 	.word	0x00000350
        /*0cd0*/ 	.word	0x000000ff
        /*0cd4*/ 	.word	0x00000030
        /*0cd8*/ 	.short	0x0100
        /*0cda*/ 	.byte	0x09
	.zero		1


	//   ....[4]....
        /*0cdc*/ 	.word	0x00000360
        /*0ce0*/ 	.word	0x000000ff
        /*0ce4*/ 	.word	0x00000010
        /*0ce8*/ 	.short	0x0100
        /*0cea*/ 	.byte	0x09
	.zero		1


	//   ....[5]....
        /*0cec*/ 	.word	0x00000370
        /*0cf0*/ 	.word	0x000000ff
        /*0cf4*/ 	.word	0x00000038
        /*0cf8*/ 	.short	0x0100
        /*0cfa*/ 	.byte	0x09
	.zero		1


	//   ....[6]....
        /*0cfc*/ 	.word	0x00000380
        /*0d00*/ 	.word	0x000000ff
        /*0d04*/ 	.word	0x00000018
        /*0d08*/ 	.short	0x0100
        /*0d0a*/ 	.byte	0x09
	.zero		1


	//   ....[7]....
        /*0d0c*/ 	.word	0x00000390
        /*0d10*/ 	.word	0x000000ff
        /*0d14*/ 	.word	0x00000040
        /*0d18*/ 	.short	0x0100
        /*0d1a*/ 	.byte	0x09
	.zero		1


	//   ....[8]....
        /*0d1c*/ 	.word	0x000003a0
        /*0d20*/ 	.word	0x000000ff
        /*0d24*/ 	.word	0x00000020
        /*0d28*/ 	.short	0x0100
        /*0d2a*/ 	.byte	0x09
	.zero		1


	//   ....[9]....
        /*0d2c*/ 	.word	0x000003b0
        /*0d30*/ 	.word	0x000000ff
        /*0d34*/ 	.word	0x00000048
        /*0d38*/ 	.short	0x0100
        /*0d3a*/ 	.byte	0x09
	.zero		1


	//   ....[10]....
        /*0d3c*/ 	.word	0x000005f0
        /*0d40*/ 	.word	0x000000ff
        /*0d44*/ 	.word	0x00000060
        /*0d48*/ 	.short	0x0100
        /*0d4a*/ 	.byte	0x06
	.zero		1


	//   ....[11]....
        /*0d4c*/ 	.word	0x00000600
        /*0d50*/ 	.word	0x000000ff
        /*0d54*/ 	.word	0x00000068
        /*0d58*/ 	.short	0x0100
        /*0d5a*/ 	.byte	0x06
	.zero		1


	//   ....[12]....
        /*0d5c*/ 	.word	0x00001b20
        /*0d60*/ 	.word	0x000000ff
        /*0d64*/ 	.word	0x00000000
        /*0d68*/ 	.short	0x010a
        /*0d6a*/ 	.byte	0x06
	.zero		1


	//   ....[13]....
        /*0d6c*/ 	.word	0x00001b60
        /*0d70*/ 	.word	0x000000ff
        /*0d74*/ 	.word	0x00000000
        /*0d78*/ 	.short	0x010a
        /*0d7a*/ 	.byte	0x06
	.zero		1


	//   ....[14]....
        /*0d7c*/ 	.word	0x00002d20
        /*0d80*/ 	.word	0x000000ff
        /*0d84*/ 	.word	0x00000000
        /*0d88*/ 	.short	0x010a
        /*0d8a*/ 	.byte	0x09
	.zero		1


	//   ....[15]....
        /*0d8c*/ 	.word	0x00002d60
        /*0d90*/ 	.word	0x000000ff
        /*0d94*/ 	.word	0x00000000
        /*0d98*/ 	.short	0x010a
        /*0d9a*/ 	.byte	0x09
	.zero		1


	//   ....[16]....
        /*0d9c*/ 	.word	0x00003d30
        /*0da0*/ 	.word	0x000000ff
        /*0da4*/ 	.word	0x00000000
        /*0da8*/ 	.short	0x0101
        /*0daa*/ 	.byte	0x08
	.zero		1


	//   ....[17]....
        /*0dac*/ 	.word	0x00004f00
        /*0db0*/ 	.word	0x000000ff
        /*0db4*/ 	.word	0x00000000
        /*0db8*/ 	.short	0x0101
        /*0dba*/ 	.byte	0x08
	.zero		1


	//   ....[18]....
        /*0dbc*/ 	.word	0x0000f1b0
        /*0dc0*/ 	.word	0x0000000d
        /*0dc4*/ 	.word	0x00000028
        /*0dc8*/ 	.short	0x010a
        /*0dca*/ 	.byte	0x3f
	.zero		1


	//   ....[19]....
        /*0dcc*/ 	.word	0x0000f570
        /*0dd0*/ 	.word	0x00000004
        /*0dd4*/ 	.word	0x00000068
        /*0dd8*/ 	.short	0x0101
        /*0dda*/ 	.byte	0x3f
	.zero		1


	//   ....[20]....
        /*0ddc*/ 	.word	0x0000fce0
        /*0de0*/ 	.word	0x00000007
        /*0de4*/ 	.word	0x00000000
        /*0de8*/ 	.short	0x010a
        /*0dea*/ 	.byte	0x3f
	.zero		1


	//   ....[21]....
        /*0dec*/ 	.word	0x0000fd60
        /*0df0*/ 	.word	0x00000009
        /*0df4*/ 	.word	0x00000000
        /*0df8*/ 	.short	0x010a
        /*0dfa*/ 	.byte	0x3f
	.zero		1


	//   ....[22]....
        /*0dfc*/ 	.word	0x0000fdf0
        /*0e00*/ 	.word	0x00000006
        /*0e04*/ 	.word	0x00000000
        /*0e08*/ 	.short	0x010a
        /*0e0a*/ 	.byte	0x3f
	.zero		1


	//   ....[23]....
        /*0e0c*/ 	.word	0x0000fe80
        /*0e10*/ 	.word	0x00000009
        /*0e14*/ 	.word	0x00000000
        /*0e18*/ 	.short	0x010a
        /*0e1a*/ 	.byte	0x3f
	.zero		1


	//   ....[24]....
        /*0e1c*/ 	.word	0x0000ff10
        /*0e20*/ 	.word	0x00000003
        /*0e24*/ 	.word	0x00000000
        /*0e28*/ 	.short	0x010a
        /*0e2a*/ 	.byte	0x3f
	.zero		1


	//   ....[25]....
        /*0e2c*/ 	.word	0x0000ff80
        /*0e30*/ 	.word	0x00000003
        /*0e34*/ 	.word	0x00000000
        /*0e38*/ 	.short	0x010a
        /*0e3a*/ 	.byte	0x3f
	.zero		1


	//   ....[26]....
        /*0e3c*/ 	.word	0x0000fff0
        /*0e40*/ 	.word	0x00000000
        /*0e44*/ 	.word	0x00000000
        /*0e48*/ 	.short	0x010a
        /*0e4a*/ 	.byte	0x3f
	.zero		1


	//   ....[27]....
        /*0e4c*/ 	.word	0x000100d0
        /*0e50*/ 	.word	0x0000000d
        /*0e54*/ 	.word	0x00000028
        /*0e58*/ 	.short	0x010a
        /*0e5a*/ 	.byte	0x3f
	.zero		1


	//   ....[28]....
        /*0e5c*/ 	.word	0x000101b0
        /*0e60*/ 	.word	0x00000007
        /*0e64*/ 	.word	0x00000000
        /*0e68*/ 	.short	0x010a
        /*0e6a*/ 	.byte	0x3f
	.zero		1


	//   ....[29]....
        /*0e6c*/ 	.word	0x00010200
        /*0e70*/ 	.word	0x00000009
        /*0e74*/ 	.word	0x00000000
        /*0e78*/ 	.short	0x010a
        /*0e7a*/ 	.byte	0x3f
	.zero		1


	//   ....[30]....
        /*0e7c*/ 	.word	0x00010250
        /*0e80*/ 	.word	0x00000006
        /*0e84*/ 	.word	0x00000000
        /*0e88*/ 	.short	0x010a
        /*0e8a*/ 	.byte	0x3f
	.zero		1


	//   ....[31]....
        /*0e8c*/ 	.word	0x000102a0
        /*0e90*/ 	.word	0x00000009
        /*0e94*/ 	.word	0x00000000
        /*0e98*/ 	.short	0x010a
        /*0e9a*/ 	.byte	0x3f
	.zero		1


	//----- nvinfo : EIATTR_NUM_MBARRIERS
	.align		4
.L_30:
        /*0e9c*/ 	.byte	0x03, 0x38
        /*0e9e*/ 	.short	0x000c


	//----- nvinfo : EIATTR_EXIT_INSTR_OFFSETS
	.align		4
        /*0ea0*/ 	.byte	0x04, 0x1c
        /*0ea2*/ 	.short	(.L_32 - .L_31)


	//   ....[0]....
.L_31:
        /*0ea4*/ 	.word	0x00000660


	//   ....[1]....
        /*0ea8*/ 	.word	0x00000fb0


	//   ....[2]....
        /*0eac*/ 	.word	0x0000e7f0


	//   ....[3]....
        /*0eb0*/ 	.word	0x0000ee40


	//   ....[4]....
        /*0eb4*/ 	.word	0x0000ff60


	//----- nvinfo : EIATTR_MAX_THREADS
	.align		4
.L_32:
        /*0eb8*/ 	.byte	0x04, 0x05
        /*0eba*/ 	.short	(.L_34 - .L_33)
.L_33:
        /*0ebc*/ 	.word	0x00000180
        /*0ec0*/ 	.word	0x00000001
        /*0ec4*/ 	.word	0x00000001


	//----- nvinfo : EIATTR_CRS_STACK_SIZE
	.align		4
.L_34:
        /*0ec8*/ 	.byte	0x04, 0x1e
        /*0eca*/ 	.short	(.L_36 - .L_35)
.L_35:
        /*0ecc*/ 	.word	0x00000000


	//----- nvinfo : EIATTR_CBANK_PARAM_SIZE
	.align		4
.L_36:
        /*0ed0*/ 	.byte	0x03, 0x19
        /*0ed2*/ 	.short	0x0470


	//----- nvinfo : EIATTR_PARAM_CBANK
	.align		4
        /*0ed4*/ 	.byte	0x04, 0x0a
        /*0ed6*/ 	.short	(.L_38 - .L_37)
	.align		4
.L_37:
        /*0ed8*/ 	.word	index@(.nv.constant0._ZN7cutlass13device_kernelINS_4gemm6kernel13GemmUniversalIN4cute5tupleIJiiiiEEENS1_10collective13CollectiveMmaINS1_37MainloopSm90TmaGmmaWarpSpecializedFP8ILi5ENS5_IJNS4_1CILi1EEESB_SB_EEENS1_35KernelTmaWarpSpecializedCooperativeEEENS5_IJNSA_ILi128EEENSA_ILi256EEENSA_ILi32EEEEEENS_12float_e5m2_tENS5_IJlSB_lEEESJ_SK_NS4_8TiledMMAINS4_8MMA_AtomIJNS4_4SM904GMMA31MMA_64x256x32_F32E5M2E5M2_SS_TNILNSO_7ScaleInE1ELSQ_1EEEEEENS4_6LayoutINS5_IJNSA_ILi2EEESB_SB_EEENS5_IJSB_NSA_ILi0EEESW_EEEEENS5_IJNS4_10UnderscoreESZ_SZ_EEEEENS4_13SM90_TMA_LOADENS4_14ComposedLayoutINS4_7SwizzleILi1ELi4ELi3EEENS4_18smem_ptr_flag_bitsILi8EEENST_INS5_IJNSA_ILi8EEESH_EEENS5_IJSH_SB_EEEEEEEvNS4_8identityES12_S1C_vS1D_EENS_8epilogue10collective6detail29Sm90TmaWarpSpecializedAdapterINS1G_15DefaultEpilogueISJ_SK_SK_NS1F_6thread17LinearCombinationISJ_Li1EffLNS1K_9ScaleType4KindE0ELNS_15FloatRoundStyleE2ESJ_EENS1_15EpilogueDefaultEEEEEvvEEEEvNT_6ParamsE)
        /*0edc*/ 	.short	0x0210
        /*0ede*/ 	.short	0x0470


	//----- nvinfo : EIATTR_SW_WAR
	.align		4
.L_38:
        /*0ee0*/ 	.byte	0x04, 0x36
        /*0ee2*/ 	.short	(.L_40 - .L_39)
.L_39:
        /*0ee4*/ 	.word	0x00000008
.L_40:


//--------------------- .nv.callgraph             --------------------------
	.section	.nv.callgraph,"",@"SHT_CUDA_CALLGRAPH"
	.align	4
	.sectionentsize	8
	.align		4
        /*0000*/ 	.word	0x00000000
	.align		4
        /*0004*/ 	.word	0xffffffff
	.align		4
        /*0008*/ 	.word	0x00000000
	.align		4
        /*000c*/ 	.word	0xfffffffe
	.align		4
        /*0010*/ 	.word	0x00000000
	.align		4
        /*0014*/ 	.word	0xfffffffd
	.align		4
        /*0018*/ 	.word	0x00000000
	.align		4
        /*001c*/ 	.word	0xfffffffc


//--------------------- .nv.constant4             --------------------------
	.section	.nv.constant4,"a",@progbits
	.align	8
	.align		8
.nv.constant4:
        /*0000*/ 	.dword	_ZN39_INTERNAL_94c97349_4_k_cu_32c41e18_48524cuda3std3__45__cpo5beginE
	.align		8
        /*0008*/ 	.dword	_ZN39_INTERNAL_94c97349_4_k_cu_32c41e18_48524cuda3std3__45__cpo3endE
	.align		8
        /*0010*/ 	.dword	_ZN39_INTERNAL_94c97349_4_k_cu_32c41e18_48524cuda3std3__45__cpo6cbeginE
	.align		8
        /*0018*/ 	.dword	_ZN39_INTERNAL_94c97349_4_k_cu_32c41e18_48524cuda3std3__45__cpo4cendE
	.align		8
        /*0020*/ 	.dword	_ZN39_INTERNAL_94c97349_4_k_cu_32c41e18_48524cuda3std3__441_GLOBAL__N__94c97349_4_k_cu_32c41e18_48526ignoreE
	.align		8
        /*0028*/ 	.dword	_ZN39_INTERNAL_94c97349_4_k_cu_32c41e18_48524cuda3std3__419piecewise_constructE
	.align		8
        /*0030*/ 	.dword	_ZN39_INTERNAL_94c97349_4_k_cu_32c41e18_48524cuda3std3__48in_placeE
	.align		8
        /*0038*/ 	.dword	_ZN39_INTERNAL_94c97349_4_k_cu_32c41e18_48524cuda3std6ranges3__45__cpo4swapE
	.align		8
        /*0040*/ 	.dword	_ZN39_INTERNAL_94c97349_4_k_cu_32c41e18_48524cuda3std6ranges3__45__cpo9iter_moveE
	.align		8
        /*0048*/ 	.dword	_ZN39_INTERNAL_94c97349_4_k_cu_32c41e18_48524cute7productE
	.align		8
        /*0050*/ 	.dword	_ZN39_INTERNAL_94c97349_4_k_cu_32c41e18_48524cute1_E


//--------------------- .text._ZN7cutlass13device_kernelINS_4gemm6kernel13GemmUniversalIN4cute5tupleIJiiiiEEENS1_10collective13CollectiveMmaINS1_37MainloopSm90TmaGmmaWarpSpecializedFP8ILi5ENS5_IJNS4_1CILi1EEESB_SB_EEENS1_35KernelTmaWarpSpecializedCooperativeEEENS5_IJNSA_ILi128EEENSA_ILi256EEENSA_ILi32EEEEEENS_12float_e5m2_tENS5_IJlSB_lEEESJ_SK_NS4_8TiledMMAINS4_8MMA_AtomIJNS4_4SM904GMMA31MMA_64x256x32_F32E5M2E5M2_SS_TNILNSO_7ScaleInE1ELSQ_1EEEEEENS4_6LayoutINS5_IJNSA_ILi2EEESB_SB_EEENS5_IJSB_NSA_ILi0EEESW_EEEEENS5_IJNS4_10UnderscoreESZ_SZ_EEEEENS4_13SM90_TMA_LOADENS4_14ComposedLayoutINS4_7SwizzleILi1ELi4ELi3EEENS4_18smem_ptr_flag_bitsILi8EEENST_INS5_IJNSA_ILi8EEESH_EEENS5_IJSH_SB_EEEEEEEvNS4_8identityES12_S1C_vS1D_EENS_8epilogue10collective6detail29Sm90TmaWarpSpecializedAdapterINS1G_15DefaultEpilogueISJ_SK_SK_NS1F_6thread17LinearCombinationISJ_Li1EffLNS1K_9ScaleType4KindE0ELNS_15FloatRoundStyleE2ESJ_EENS1_15EpilogueDefaultEEEEEvvEEEEvNT_6ParamsE --------------------------
	.section	.text._ZN7cutlass13device_kernelINS_4gemm6kernel13GemmUniversalIN4cute5tupleIJiiiiEEENS1_10collective13CollectiveMmaINS1_37MainloopSm90TmaGmmaWarpSpecializedFP8ILi5ENS5_IJNS4_1CILi1EEESB_SB_EEENS1_35KernelTmaWarpSpecializedCooperativeEEENS5_IJNSA_ILi128EEENSA_ILi256EEENSA_ILi32EEEEEENS_12float_e5m2_tENS5_IJlSB_lEEESJ_SK_NS4_8TiledMMAINS4_8MMA_AtomIJNS4_4SM904GMMA31MMA_64x256x32_F32E5M2E5M2_SS_TNILNSO_7ScaleInE1ELSQ_1EEEEEENS4_6LayoutINS5_IJNSA_ILi2EEESB_SB_EEENS5_IJSB_NSA_ILi0EEESW_EEEEENS5_IJNS4_10UnderscoreESZ_SZ_EEEEENS4_13SM90_TMA_LOADENS4_14ComposedLayoutINS4_7SwizzleILi1ELi4ELi3EEENS4_18smem_ptr_flag_bitsILi8EEENST_INS5_IJNSA_ILi8EEESH_EEENS5_IJSH_SB_EEEEEEEvNS4_8identityES12_S1C_vS1D_EENS_8epilogue10collective6detail29Sm90TmaWarpSpecializedAdapterINS1G_15DefaultEpilogueISJ_SK_SK_NS1F_6thread17LinearCombinationISJ_Li1EffLNS1K_9ScaleType4KindE0ELNS_15FloatRoundStyleE2ESJ_EENS1_15EpilogueDefaultEEEEEvvEEEEvNT_6ParamsE,"ax",@progbits
	.align	128
.text._ZN7cutlass13device_kernelINS_4gemm6kernel13GemmUniversalIN4cute5tupleIJiiiiEEENS1_10collective13CollectiveMmaINS1_37MainloopSm90TmaGmmaWarpSpecializedFP8ILi5ENS5_IJNS4_1CILi1EEESB_SB_EEENS1_35KernelTmaWarpSpecializedCooperativeEEENS5_IJNSA_ILi128EEENSA_ILi256EEENSA_ILi32EEEEEENS_12float_e5m2_tENS5_IJlSB_lEEESJ_SK_NS4_8TiledMMAINS4_8MMA_AtomIJNS4_4SM904GMMA31MMA_64x256x32_F32E5M2E5M2_SS_TNILNSO_7ScaleInE1ELSQ_1EEEEEENS4_6LayoutINS5_IJNSA_ILi2EEESB_SB_EEENS5_IJSB_NSA_ILi0EEESW_EEEEENS5_IJNS4_10UnderscoreESZ_SZ_EEEEENS4_13SM90_TMA_LOADENS4_14ComposedLayoutINS4_7SwizzleILi1ELi4ELi3EEENS4_18smem_ptr_flag_bitsILi8EEENST_INS5_IJNSA_ILi8EEESH_EEENS5_IJSH_SB_EEEEEEEvNS4_8identityES12_S1C_vS1D_EENS_8epilogue10collective6detail29Sm90TmaWarpSpecializedAdapterINS1G_15DefaultEpilogueISJ_SK_SK_NS1F_6thread17LinearCombinationISJ_Li1EffLNS1K_9ScaleType4KindE0ELNS_15FloatRoundStyleE2ESJ_EENS1_15EpilogueDefaultEEEEEvvEEEEvNT_6ParamsE:
        .type           _ZN7cutlass13device_kernelINS_4gemm6kernel13GemmUniversalIN4cute5tupleIJiiiiEEENS1_10collective13CollectiveMmaINS1_37MainloopSm90TmaGmmaWarpSpecializedFP8ILi5ENS5_IJNS4_1CILi1EEESB_SB_EEENS1_35KernelTmaWarpSpecializedCooperativeEEENS5_IJNSA_ILi128EEENSA_ILi256EEENSA_ILi32EEEEEENS_12float_e5m2_tENS5_IJlSB_lEEESJ_SK_NS4_8TiledMMAINS4_8MMA_AtomIJNS4_4SM904GMMA31MMA_64x256x32_F32E5M2E5M2_SS_TNILNSO_7ScaleInE1ELSQ_1EEEEEENS4_6LayoutINS5_IJNSA_ILi2EEESB_SB_EEENS5_IJSB_NSA_ILi0EEESW_EEEEENS5_IJNS4_10UnderscoreESZ_SZ_EEEEENS4_13SM90_TMA_LOADENS4_14ComposedLayoutINS4_7SwizzleILi1ELi4ELi3EEENS4_18smem_ptr_flag_bitsILi8EEENST_INS5_IJNSA_ILi8EEESH_EEENS5_IJSH_SB_EEEEEEEvNS4_8identityES12_S1C_vS1D_EENS_8epilogue10collective6detail29Sm90TmaWarpSpecializedAdapterINS1G_15DefaultEpilogueISJ_SK_SK_NS1F_6thread17LinearCombinationISJ_Li1EffLNS1K_9ScaleType4KindE0ELNS_15FloatRoundStyleE2ESJ_EENS1_15EpilogueDefaultEEEEEvvEEEEvNT_6ParamsE,@function
        .size           _ZN7cutlass13device_kernelINS_4gemm6kernel13GemmUniversalIN4cute5tupleIJiiiiEEENS1_10collective13CollectiveMmaINS1_37MainloopSm90TmaGmmaWarpSpecializedFP8ILi5ENS5_IJNS4_1CILi1EEESB_SB_EEENS1_35KernelTmaWarpSpecializedCooperativeEEENS5_IJNSA_ILi128EEENSA_ILi256EEENSA_ILi32EEEEEENS_12float_e5m2_tENS5_IJlSB_lEEESJ_SK_NS4_8TiledMMAINS4_8MMA_AtomIJNS4_4SM904GMMA31MMA_64x256x32_F32E5M2E5M2_SS_TNILNSO_7ScaleInE1ELSQ_1EEEEEENS4_6LayoutINS5_IJNSA_ILi2EEESB_SB_EEENS5_IJSB_NSA_ILi0EEESW_EEEEENS5_IJNS4_10UnderscoreESZ_SZ_EEEEENS4_13SM90_TMA_LOADENS4_14ComposedLayoutINS4_7SwizzleILi1ELi4ELi3EEENS4_18smem_ptr_flag_bitsILi8EEENST_INS5_IJNSA_ILi8EEESH_EEENS5_IJSH_SB_EEEEEEEvNS4_8identityES12_S1C_vS1D_EENS_8epilogue10collective6detail29Sm90TmaWarpSpecializedAdapterINS1G_15DefaultEpilogueISJ_SK_SK_NS1F_6thread17LinearCombinationISJ_Li1EffLNS1K_9ScaleType4KindE0ELNS_15FloatRoundStyleE2ESJ_EENS1_15EpilogueDefaultEEEEEvvEEEEvNT_6ParamsE,(.L_x_331 - _ZN7cutlass13device_kernelINS_4gemm6kernel13GemmUniversalIN4cute5tupleIJiiiiEEENS1_10collective13CollectiveMmaINS1_37MainloopSm90TmaGmmaWarpSpecializedFP8ILi5ENS5_IJNS4_1CILi1EEESB_SB_EEENS1_35KernelTmaWarpSpecializedCooperativeEEENS5_IJNSA_ILi128EEENSA_ILi256EEENSA_ILi32EEEEEENS_12float_e5m2_tENS5_IJlSB_lEEESJ_SK_NS4_8TiledMMAINS4_8MMA_AtomIJNS4_4SM904GMMA31MMA_64x256x32_F32E5M2E5M2_SS_TNILNSO_7ScaleInE1ELSQ_1EEEEEENS4_6LayoutINS5_IJNSA_ILi2EEESB_SB_EEENS5_IJSB_NSA_ILi0EEESW_EEEEENS5_IJNS4_10UnderscoreESZ_SZ_EEEEENS4_13SM90_TMA_LOADENS4_14ComposedLayoutINS4_7SwizzleILi1ELi4ELi3EEENS4_18smem_ptr_flag_bitsILi8EEENST_INS5_IJNSA_ILi8EEESH_EEENS5_IJSH_SB_EEEEEEEvNS4_8identityES12_S1C_vS1D_EENS_8epilogue10collective6detail29Sm90TmaWarpSpecializedAdapterINS1G_15DefaultEpilogueISJ_SK_SK_NS1F_6thread17LinearCombinationISJ_Li1EffLNS1K_9ScaleType4KindE0ELNS_15FloatRoundStyleE2ESJ_EENS1_15EpilogueDefaultEEEEEvvEEEEvNT_6ParamsE)
        .other          _ZN7cutlass13device_kernelINS_4gemm6kernel13GemmUniversalIN4cute5tupleIJiiiiEEENS1_10collective13CollectiveMmaINS1_37MainloopSm90TmaGmmaWarpSpecializedFP8ILi5ENS5_IJNS4_1CILi1EEESB_SB_EEENS1_35KernelTmaWarpSpecializedCooperativeEEENS5_IJNSA_ILi128EEENSA_ILi256EEENSA_ILi32EEEEEENS_12float_e5m2_tENS5_IJlSB_lEEESJ_SK_NS4_8TiledMMAINS4_8MMA_AtomIJNS4_4SM904GMMA31MMA_64x256x32_F32E5M2E5M2_SS_TNILNSO_7ScaleInE1ELSQ_1EEEEEENS4_6LayoutINS5_IJNSA_ILi2EEESB_SB_EEENS5_IJSB_NSA_ILi0EEESW_EEEEENS5_IJNS4_10UnderscoreESZ_SZ_EEEEENS4_13SM90_TMA_LOADENS4_14ComposedLayoutINS4_7SwizzleILi1ELi4ELi3EEENS4_18smem_ptr_flag_bitsILi8EEENST_INS5_IJNSA_ILi8EEESH_EEENS5_IJSH_SB_EEEEEEEvNS4_8identityES12_S1C_vS1D_EENS_8epilogue10collective6detail29Sm90TmaWarpSpecializedAdapterINS1G_15DefaultEpilogueISJ_SK_SK_NS1F_6thread17LinearCombinationISJ_Li1EffLNS1K_9ScaleType4KindE0ELNS_15FloatRoundStyleE2ESJ_EENS1_15EpilogueDefaultEEEEEvvEEEEvNT_6ParamsE,@"STO_CUDA_ENTRY STV_DEFAULT"
_ZN7cutlass13device_kernelINS_4gemm6kernel13GemmUniversalIN4cute5tupleIJiiiiEEENS1_10collective13CollectiveMmaINS1_37MainloopSm90TmaGmmaWarpSpecializedFP8ILi5ENS5_IJNS4_1CILi1EEESB_SB_EEENS1_35KernelTmaWarpSpecializedCooperativeEEENS5_IJNSA_ILi128EEENSA_ILi256EEENSA_ILi32EEEEEENS_12float_e5m2_tENS5_IJlSB_lEEESJ_SK_NS4_8TiledMMAINS4_8MMA_AtomIJNS4_4SM904GMMA31MMA_64x256x32_F32E5M2E5M2_SS_TNILNSO_7ScaleInE1ELSQ_1EEEEEENS4_6LayoutINS5_IJNSA_ILi2EEESB_SB_EEENS5_IJSB_NSA_ILi0EEESW_EEEEENS5_IJNS4_10UnderscoreESZ_SZ_EEEEENS4_13SM90_TMA_LOADENS4_14ComposedLayoutINS4_7SwizzleILi1ELi4ELi3EEENS4_18smem_ptr_flag_bitsILi8EEENST_INS5_IJNSA_ILi8EEESH_EEENS5_IJSH_SB_EEEEEEEvNS4_8identityES12_S1C_vS1D_EENS_8epilogue10collective6detail29Sm90TmaWarpSpecializedAdapterINS1G_15DefaultEpilogueISJ_SK_SK_NS1F_6thread17LinearCombinationISJ_Li1EffLNS1K_9ScaleType4KindE0ELNS_15FloatRoundStyleE2ESJ_EENS1_15EpilogueDefaultEEEEEvvEEEEvNT_6ParamsE:
[----:B------:R-:W0:Y:S02]  /*0000*/  LDC R1, c[0x0][0x28] ;  /* 0x00000a00ff017b82 */ /* 0x000e240000000800 */
[----:B0-----:R-:W-:Y:S01]  /*0010*/  VIADD R1, R1, 0xffffff00 ;  /* 0xffffff0001017836 */ /* 0x001fe20000000000 */
[----:B------:R-:W0:Y:S01]  /*0020*/  S2R R2, SR_TID.X ;  /* 0x0000000000027919 */ /* 0x000e220000002100 */
[----:B------:R-:W-:Y:S01]  /*0030*/  ELECT P0, URZ, PT ;  /* 0x00000000003f782f */ /* 0x000fe20003800000 */
[----:B------:R-:W-:Y:S01]  /*0040*/  BSSY B0, `(.L_x_0) ;  /* 0x0000015000007945 */ /* 0x000fe20003800000 */
[--C-:B0-----:R-:W-:Y:S02]  /*0050*/  SHF.R.U32.HI R0, RZ, 0x5, R2.reuse ;  /* 0x00000005ff007819 */ /* 0x101fe40000011602 */
[----:B------:R-:W-:-:S03]  /*0060*/  SHF.R.U32.HI R2, RZ, 0x7, R2 ;  /* 0x00000007ff027819 */ /* 0x000fc60000011602 */
[----:B------:R-:W0:Y:S04]  /*0070*/  SHFL.IDX PT, R3, R0, RZ, 0x1f ;  /* 0x00001fff00037589 */ /* 0x000e2800000e0000 */
[----:B------:R-:W1:Y:S01]  /*0080*/  SHFL.IDX PT, R2, R2, RZ, 0x1f ;  /* 0x00001fff02027589 */ /* 0x000e6200000e0000 */
[----:B0-----:R-:W-:Y:S02]  /*0090*/  R2UR UR4, R3 ;  /* 0x00000000030472ca */ /* 0x001fe400000e0000 */
[----:B-1----:R-:W-:-:S11]  /*00a0*/  R2UR UR6, R2 ;  /* 0x00000000020672ca */ /* 0x002fd600000e0000 */
[----:B------:R-:W-:Y:S02]  /*00b0*/  USHF.R.S32.HI UR5, URZ, 0x1f, UR4 ;  /* 0x0000001f3f057899 */ /* 0x000fe40008011404 */
[----:B------:R-:W-:Y:S02]  /*00c0*/  ISETP.NE.OR P0, PT, RZ, UR4, !P0 ;  /* 0x00000004ff007c0c */ /* 0x000fe4000c705670 */
[----:B------:R-:W-:-:S04]  /*00d0*/  ULEA.HI UR5, UR5, UR4, URZ, 0x2 ;  /* 0x0000000405057291 */ /* 0x000fc8000f8f103f */
[----:B------:R-:W-:-:S04]  /*00e0*/  ULOP3.LUT UR5, UR5, 0xfffffffc, URZ, 0xc0, !UPT ;  /* 0xfffffffc05057892 */ /* 0x000fc8000f8ec03f */
[----:B------:R-:W-:-:S03]  /*00f0*/  UIADD3 UR8, UR4, -UR5, URZ ;  /* 0x8000000504087290 */ /* 0x000fc6000fffe03f */
[----:B------:R-:W-:Y:S09]  /*0100*/  @P0 BRA `(.L_x_1) ;  /* 0x0000000000200947 */ /* 0x000ff20003800000 */
[----:B------:R-:W-:Y:S02]  /*0110*/  ULDC.64 UR4, c[0x0][0x198] ;  /* 0x0000660000047ab9 */ /* 0x000fe40000000a00 */
[----:B------:R-:W-:Y:S02]  /*0120*/  UIADD3 UR10, UP0, UR4, 0xf0, URZ ;  /* 0x000000f0040a7890 */ /* 0x000fe4000ff1e03f */
[----:B------:R-:W-:Y:S02]  /*0130*/  UIADD3 UR4, UP1, UR4, 0x1f0, URZ ;  /* 0x000001f004047890 */ /* 0x000fe4000ff3e03f */
[----:B------:R-:W-:Y:S02]  /*0140*/  UIADD3.X UR11, URZ, UR5, URZ, UP0, !UPT ;  /* 0x000000053f0b7290 */ /* 0x000fe400087fe43f */
[----:B------:R-:W-:-:S07]  /*0150*/  UIADD3.X UR5, URZ, UR5, URZ, UP1, !UPT ;  /* 0x000000053f057290 */ /* 0x000fce0008ffe43f */
[----:B------:R0:W-:Y:S02]  /*0160*/  UTMACCTL.PF [UR10] ;  /* 0x000000000a0079b9 */ /* 0x0001e40008040000 */
[----:B------:R0:W-:Y:S02]  /*0170*/  UTMACCTL.PF [UR4] ;  /* 0x00000000040079b9 */ /* 0x0001e40008040000 */
[----:B0-----:R-:W-:Y:S01]  /*0180*/  NOP ;  /* 0x0000000000007918 */ /* 0x001fe20000000000 */
.L_x_1:
[----:B------:R-:W-:Y:S05]  /*0190*/  BSYNC B0 ;  /* 0x0000000000007941 */ /* 0x000fea0003800000 */
.L_x_0:
[----:B------:R-:W0:Y:S01]  /*01a0*/  SHFL.IDX PT, R2, R0, RZ, 0x1f ;  /* 0x00001fff00027589 */ /* 0x000e2200000e0000 */
[----:B------:R-:W-:Y:S01]  /*01b0*/  UISETP.NE.AND UP0, UPT, UR8, 0x3, UPT ;  /* 0x000000030800788c */ /* 0x000fe2000bf05270 */
[----:B------:R-:W-:Y:S01]  /*01c0*/  ISETP.NE.AND P1, PT, RZ, UR6, PT ;  /* 0x00000006ff007c0c */ /* 0x000fe2000bf25270 */
[----:B------:R-:W-:Y:S02]  /*01d0*/  UIADD3 UR10, UR6, -0x1, URZ ;  /* 0xffffffff060a7890 */ /* 0x000fe4000fffe03f */
[----:B------:R-:W-:Y:S02]  /*01e0*/  UISETP.EQ.OR UP0, UPT, UR8, URZ, !UP0 ;  /* 0x0000003f0800728c */ /* 0x000fe4000c702670 */
[----:B------:R-:W-:Y:S02]  /*01f0*/  UISETP.GE.U32.AND UP1, UPT, UR10, 0x2, UPT ;  /* 0x000000020a00788c */ /* 0x000fe4000bf26070 */
[----:B------:R-:W-:-:S04]  /*0200*/  UISETP.EQ.AND UP0, UPT, UR6, URZ, UP0 ;  /* 0x0000003f0600728c */ /* 0x000fc80008702270 */
[----:B------:R-:W-:-:S04]  /*0210*/  USEL UR13, URZ, 0x1, !UP0 ;  /* 0x000000013f0d7887 */ /* 0x000fc8000c000000 */
[----:B------:R-:W-:Y:S01]  /*0220*/  USEL UR13, UR13, 0x2, UP1 ;  /* 0x000000020d0d7887 */ /* 0x000fe20008800000 */
[----:B0-----:R-:W-:-:S13]  /*0230*/  ISETP.NE.AND P0, PT, R2, RZ, PT ;  /* 0x000000ff0200720c */ /* 0x001fda0003f05270 */
[----:B------:R-:W-:Y:S05]  /*0240*/  @P0 BRA `(.L_x_2) ;  /* 0x0000000000600947 */ /* 0x000fea0003800000 */
[----:B------:R-:W0:Y:S01]  /*0250*/  S2UR UR9, SR_CgaCtaId ;  /* 0x00000000000979c3 */ /* 0x000e220000008800 */
[----:B------:R-:W-:Y:S01]  /*0260*/  UMOV UR4, 0x400 ;  /* 0x0000040000047882 */ /* 0x000fe20000000000 */
[----:B------:R-:W-:Y:S01]  /*0270*/  UMOV UR5, 0x1 ;  /* 0x0000000100057882 */ /* 0x000fe20000000000 */
[----:B------:R-:W-:Y:S01]  /*0280*/  UMOV UR6, 0x100 ;  /* 0x0000010000067882 */ /* 0x000fe20000000000 */
[----:B------:R-:W-:Y:S01]  /*0290*/  ELECT P0, URZ, PT ;  /* 0x00000000003f782f */ /* 0x000fe20003800000 */
[----:B------:R-:W-:-:S04]  /*02a0*/  UIADD3 UR6, -UR6, 0x100000, URZ ;  /* 0x0010000006067890 */ /* 0x000fc8000fffe13f */
[----:B------:R-:W-:Y:S02]  /*02b0*/  USHF.L.U32 UR7, UR6, 0xb, URZ ;  /* 0x0000000b06077899 */ /* 0x000fe4000800063f */
[----:B------:R-:W-:Y:S02]  /*02c0*/  USHF.L.U32 UR6, UR6, 0x1, URZ ;  /* 0x0000000106067899 */ /* 0x000fe4000800063f */
[----:B0-----:R-:W-:Y:S02]  /*02d0*/  ULEA UR9, UR9, UR4, 0x18 ;  /* 0x0000000409097291 */ /* 0x001fe4000f8ec03f */
[----:B------:R-:W-:-:S04]  /*02e0*/  UIADD3 UR4, -UR5, 0x100000, URZ ;  /* 0x0010000005047890 */ /* 0x000fc8000fffe13f */
[----:B------:R-:W-:Y:S02]  /*02f0*/  USHF.L.U32 UR5, UR4, 0xb, URZ ;  /* 0x0000000b04057899 */ /* 0x000fe4000800063f */
[----:B------:R-:W-:Y:S01]  /*0300*/  USHF.L.U32 UR4, UR4, 0x1, URZ ;  /* 0x0000000104047899 */ /* 0x000fe2000800063f */
[----:B------:R-:W0:Y:S11]  /*0310*/  FENCE.VIEW.ASYNC.S ;  /* 0x00000000000073c6 */ /* 0x000e360000000000 */
[----:B0-----:R0:W1:Y:S01]  /*0320*/  SYNCS.EXCH.64 URZ, [UR9], UR4 ;  /* 0x00000004093f75b2 */ /* 0x0010620008000100 */
[----:B------:R0:W2:Y:S01]  /*0330*/  SYNCS.EXCH.64 URZ, [UR9+0x28], UR6 ;  /* 0x00002806093f75b2 */ /* 0x0000a20008000100 */
[----:B------:R0:W3:Y:S01]  /*0340*/  SYNCS.EXCH.64 URZ, [UR9+0x8], UR4 ;  /* 0x00000804093f75b2 */ /* 0x0000e20008000100 */
[----:B------:R0:W4:Y:S01]  /*0350*/  SYNCS.EXCH.64 URZ, [UR9+0x30], UR6 ;  /* 0x00003006093f75b2 */ /* 0x0001220008000100 */
[----:B------:R0:W0:Y:S01]  /*0360*/  SYNCS.EXCH.64 URZ, [UR9+0x10], UR4 ;  /* 0x00001004093f75b2 */ /* 0x0000220008000100 */
[----:B------:R0:W0:Y:S01]  /*0370*/  SYNCS.EXCH.64 URZ, [UR9+0x38], UR6 ;  /* 0x00003806093f75b2 */ /* 0x0000220008000100 */
[----:B------:R0:W0:Y:S01]  /*0380*/  SYNCS.EXCH.64 URZ, [UR9+0x18], UR4 ;  /* 0x00001804093f75b2 */ /* 0x0000220008000100 */
[----:B------:R0:W0:Y:S01]  /*0390*/  SYNCS.EXCH.64 URZ, [UR9+0x40], UR6 ;  /* 0x00004006093f75b2 */ /* 0x0000220008000100 */
[----:B------:R0:W0:Y:S01]  /*03a0*/  SYNCS.EXCH.64 URZ, [UR9+0x20], UR4 ;  /* 0x00002004093f75b2 */ /* 0x0000220008000100 */
[----:B------:R0:W0:Y:S01]  /*03b0*/  SYNCS.EXCH.64 URZ, [UR9+0x48], UR6 ;  /* 0x00004806093f75b2 */ /* 0x0000220008000100 */
[----:B------:R-:W-:Y:S01]  /*03c0*/  NOP ;  /* 0x0000000000007918 */ /* 0x000fe20000000000 */
.L_x_2:
[----:B------:R-:W5:Y:S01]  /*03d0*/  SHFL.IDX PT, R0, R0, RZ, 0x1f ;  /* 0x00001fff00007589 */ /* 0x000f6200000e0000 */
[----:B------:R-:W1:Y:S01]  /*03e0*/  LDC R2, c[0x0][0x65c] ;  /* 0x00019700ff027b82 */ /* 0x000e620000000800 */
[----:B------:R-:W-:Y:S01]  /*03f0*/  ELECT P0, URZ, PT ;  /* 0x00000000003f782f */ /* 0x000fe20003800000 */
[----:B------:R-:W-:Y:S01]  /*0400*/  IMAD.MOV.U32 R3, RZ, RZ, RZ ;  /* 0x000000ffff037224 */ /* 0x000fe200078e00ff */
[----:B0-----:R-:W-:Y:S01]  /*0410*/  UMOV UR4, 0x20 ;  /* 0x0000002000047882 */ /* 0x001fe20000000000 */
[----:B------:R-:W-:Y:S01]  /*0420*/  NOP ;  /* 0x0000000000007918 */ /* 0x000fe20000000000 */
[----:B------:R-:W-:Y:S01]  /*0430*/  NOP ;  /* 0x0000000000007918 */ /* 0x000fe20000000000 */
[----:B-----5:R-:W-:Y:S02]  /*0440*/  ISETP.NE.OR P0, PT, R0, RZ, !P0 ;  /* 0x000000ff0000720c */ /* 0x020fe40004705670 */
[----:B-1----:R-:W-:Y:S01]  /*0450*/  ISETP.NE.AND P2, PT, R2, 0x1, PT ;  /* 0x000000010200780c */ /* 0x002fe20003f45270 */
[----:B------:R-:W0:Y:S01]  /*0460*/  S2R R0, SR_CTAID.Y ;  /* 0x0000000000007919 */ /* 0x000e220000002600 */
[----:B------:R-:W1:Y:S09]  /*0470*/  S2R R2, SR_CTAID.X ;  /* 0x0000000000027919 */ /* 0x000e720000002500 */
[----:B------:R-:W-:Y:S01]  /*0480*/  VOTEU.ALL UP0, P0 ;  /* 0x00000000003f7886 */ /* 0x000fe20000000000 */
[----:B------:R-:W-:Y:S01]  /*0490*/  VOTEU.ALL UP1, P0 ;  /* 0x00000000003f7886 */ /* 0x000fe20000020000 */
[----:B------:R-:W1:Y:S01]  /*04a0*/  @P2 LDC R7, c[0x0][0x10] ;  /* 0x00000400ff072b82 */ /* 0x000e620000000800 */
[----:B------:R-:W-:-:S02]  /*04b0*/  @P2 IMAD.MOV.U32 R5, RZ, RZ, RZ ;  /* 0x000000ffff052224 */ /* 0x000fc400078e00ff */
[----:B------:R-:W-:Y:S01]  /*04c0*/  @P2 IMAD.MOV.U32 R11, RZ, RZ, RZ ;  /* 0x000000ffff0b2224 */ /* 0x000fe200078e00ff */
[----:B------:R-:W-:Y:S01]  /*04d0*/  @!UP0 UMOV UR6, 0x400 ;  /* 0x0000040000068882 */ /* 0x000fe20000000000 */
[----:B------:R-:W-:-:S04]  /*04e0*/  @!UP0 UIADD3 UR4, -UR4, 0x100000, URZ ;  /* 0x0010000004048890 */ /* 0x000fc8000fffe13f */
[----:B------:R-:W-:Y:S02]  /*04f0*/  @!UP0 USHF.L.U32 UR5, UR4, 0xb, URZ ;  /* 0x0000000b04058899 */ /* 0x000fe4000800063f */
[----:B------:R-:W-:Y:S01]  /*0500*/  @!UP0 USHF.L.U32 UR4, UR4, 0x1, URZ ;  /* 0x0000000104048899 */ /* 0x000fe2000800063f */
[----:B------:R-:W5:Y:S08]  /*0510*/  @!P2 LDC R9, c[0x0][0xc] ;  /* 0x00000300ff09ab82 */ /* 0x000f700000000800 */
[----:B------:R-:W2:Y:S01]  /*0520*/  @!UP0 S2UR UR7, SR_CgaCtaId ;  /* 0x00000000000789c3 */ /* 0x000ea20000008800 */
[----:B0-----:R-:W-:-:S04]  /*0530*/  @P2 IMAD.MOV.U32 R4, RZ, RZ, R0 ;  /* 0x000000ffff042224 */ /* 0x001fc800078e0000 */
[----:B-1----:R-:W-:-:S04]  /*0540*/  @P2 IMAD.WIDE.U32 R6, R2, R7, R4 ;  /* 0x0000000702062225 */ /* 0x002fc800078e0004 */
[----:B------:R-:W-:Y:S02]  /*0550*/  @P2 IMAD.MOV.U32 R16, RZ, RZ, R6 ;  /* 0x000000ffff102224 */ /* 0x000fe400078e0006 */
[----:B------:R-:W-:Y:S02]  /*0560*/  @P2 IMAD.IADD R17, R7, 0x1, R11 ;  /* 0x0000000107112824 */ /* 0x000fe400078e020b */
[----:B-----5:R-:W-:-:S04]  /*0570*/  @!P2 IMAD.WIDE.U32 R4, R9, R0, R2 ;  /* 0x000000000904a225 */ /* 0x020fc800078e0002 */
[----:B------:R-:W-:Y:S02]  /*0580*/  @!P2 IMAD.MOV.U32 R16, RZ, RZ, R4 ;  /* 0x000000ffff10a224 */ /* 0x000fe400078e0004 */
[----:B------:R-:W-:Y:S01]  /*0590*/  @!P2 IMAD.MOV.U32 R17, RZ, RZ, R5 ;  /* 0x000000ffff11a224 */ /* 0x000fe200078e0005 */
[----:B--2---:R-:W-:Y:S02]  /*05a0*/  @!UP0 ULEA UR6, UR7, UR6, 0x18 ;  /* 0x0000000607068291 */ /* 0x004fe4000f8ec03f */
[----:B------:R0:W-:Y:S01]  /*05b0*/  STL [R1+0x7c], R16 ;  /* 0x00007c1001007387 */ /* 0x0001e20000100800 */
[----:B------:R-:W-:-:S03]  /*05c0*/  VOTEU.ALL UP0, P0 ;  /* 0x00000000003f7886 */ /* 0x000fc60000000000 */
[----:B------:R0:W-:Y:S04]  /*05d0*/  STL [R1+0x78], R17 ;  /* 0x0000781101007387 */ /* 0x0001e80000100800 */
[----:B------:R-:W1:Y:S02]  /*05e0*/  FENCE.VIEW.ASYNC.S ;  /* 0x00000000000073c6 */ /* 0x000e640000000000 */
[----:B-1----:R0:W3:Y:S01]  /*05f0*/  @!UP0 SYNCS.EXCH.64 URZ, [UR6+0x60], UR4 ;  /* 0x00006004063f85b2 */ /* 0x0020e20008000100 */
[----:B------:R0:W3:Y:S01]  /*0600*/  @!UP1 SYNCS.EXCH.64 URZ, [UR6+0x68], UR4 ;  /* 0x00006804063f95b2 */ /* 0x0000e20008000100 */
[----:B------:R-:W-:Y:S01]  /*0610*/  NOP ;  /* 0x0000000000007918 */ /* 0x000fe20000000000 */
[----:B---34-:R-:W-:Y:S06]  /*0620*/  BAR.SYNC.DEFER_BLOCKING 0x0 ;  /* 0x0000000000007b1d */ /* 0x018fec0000010000 */
[----:B0-----:R-:W-:Y:S05]  /*0630*/  @!P1 BRA `(.L_x_3) ;  /* 0x000000e000709947 */ /* 0x001fea0003800000 */
[----:B------:R-:W-:-:S06]  /*0640*/  UISETP.GT.U32.AND UP0, UPT, UR10, 0x1, UPT ;  /* 0x000000010a00788c */ /* 0x000fcc000bf04070 */
[----:B------:R-:W-:-:S13]  /*0650*/  PLOP3.LUT P0, PT, PT, PT, UP0, 0x80, 0x0 ;  /* 0x000000000000781c */ /* 0x000fda0003f0f008 */
[----:B------:R-:W-:Y:S05]  /*0660*/  @P0 EXIT ;  /* 0x000000000000094d */ /* 0x000fea0003800000 */
[----:B------:R-:W-:Y:S01]  /*0670*/  IMAD.MOV.U32 R6, RZ, RZ, -0x1 ;  /* 0xffffffffff067424 */ /* 0x000fe200078e00ff */
[----:B------:R-:W-:Y:S01]  /*0680*/  ULDC.64 UR4, c[0x0][0x650] ;  /* 0x0001940000047ab9 */ /* 0x000fe20000000a00 */
[----:B------:R-:W-:Y:S01]  /*0690*/  IMAD.MOV.U32 R5, RZ, RZ, -0x1 ;  /* 0xffffffffff057424 */ /* 0x000fe200078e00ff */
[----:B------:R-:W-:Y:S01]  /*06a0*/  ISETP.GE.U32.AND P0, PT, R16, UR4, PT ;  /* 0x0000000410007c0c */ /* 0x000fe2000bf06070 */
[----:B------:R-:W-:Y:S01]  /*06b0*/  UMOV UR22, 0xffffffff ;  /* 0xffffffff00167882 */ /* 0x000fe20000000000 */
[----:B------:R0:W-:Y:S01]  /*06c0*/  STL [R1+0x84], R6 ;  /* 0x0000840601007387 */ /* 0x0001e20000100800 */
[----:B------:R-:W-:Y:S02]  /*06d0*/  PRMT R4, RZ, 0x7610, R4 ;  /* 0x00007610ff047816 */ /* 0x000fe40000000004 */
[----:B------:R-:W-:Y:S01]  /*06e0*/  ISETP.GE.U32.AND.EX P0, PT, R17, UR5, PT, P0 ;  /* 0x0000000511007c0c */ /* 0x000fe2000bf06100 */
[----:B------:R0:W-:-:S12]  /*06f0*/  STL [R1+0x80], R5 ;  /* 0x0000800501007387 */ /* 0x0001d80000100800 */
[----:B0-----:R-:W-:Y:S05]  /*0700*/  @P0 BRA `(.L_x_4) ;  /* 0x0000000400680947 */ /* 0x001fea0003800000 */
[----:B------:R-:W0:Y:S01]  /*0710*/  LDC.64 R12, c[0x0][0x628] ;  /* 0x00018a00ff0c7b82 */ /* 0x000e220000000a00 */
[----:B------:R-:W-:Y:S02]  /*0720*/  IMAD.MOV.U32 R4, RZ, RZ, R16 ;  /* 0x000000ffff047224 */ /* 0x000fe400078e0010 */
[----:B------:R-:W-:-:S05]  /*0730*/  IMAD.MOV.U32 R5, RZ, RZ, R17 ;  /* 0x000000ffff057224 */ /* 0x000fca00078e0011 */
[----:B------:R-:W1:Y:S08]  /*0740*/  LDC R10, c[0x0][0x630] ;  /* 0x00018c00ff0a7b82 */ /* 0x000e700000000800 */
[----:B------:R-:W2:Y:S01]  /*0750*/  LDC.64 R14, c[0x0][0x620] ;  /* 0x00018800ff0e7b82 */ /* 0x000ea20000000a00 */
[----:B0-----:R-:W-:-:S04]  /*0760*/  ISETP.NE.U32.AND P0, PT, R12, RZ, PT ;  /* 0x000000ff0c00720c */ /* 0x001fc80003f05070 */
[----:B------:R-:W-:-:S13]  /*0770*/  ISETP.NE.AND.EX P0, PT, R13, RZ, PT, P0 ;  /* 0x000000ff0d00720c */ /* 0x000fda0003f05300 */
[----:B-12---:R-:W-:Y:S05]  /*0780*/  @!P0 BRA `(.L_x_5) ;  /* 0x0000000000288947 */ /* 0x006fea0003800000 */
[----:B------:R-:W0:Y:S02]  /*0790*/  LDC R9, c[0x0][0x634] ;  /* 0x00018d00ff097b82 */ /* 0x000e240000000800 */
[----:B0-----:R-:W-:-:S05]  /*07a0*/  IADD3 R9, P0, R16, R9, RZ ;  /* 0x0000000910097210 */ /* 0x001fca0007f1e0ff */
[----:B------:R-:W-:-:S04]  /*07b0*/  IMAD.X R11, RZ, RZ, R17, P0 ;  /* 0x000000ffff0b7224 */ /* 0x000fc800000e0611 */
[----:B------:R-:W-:-:S04]  /*07c0*/  IMAD.WIDE.U32 R4, R11, R12, RZ ;  /* 0x0000000c0b047225 */ /* 0x000fc800078e00ff */
[----:B------:R-:W-:-:S04]  /*07d0*/  IMAD.WIDE.U32 R6, P0, R9, R13, R4 ;  /* 0x0000000d09067225 */ /* 0x000fc80007800004 */
[----:B------:R-:W-:-:S04]  /*07e0*/  IMAD.WIDE.U32 R4, R9, R12, RZ ;  /* 0x0000000c09047225 */ /* 0x000fc800078e00ff */
[----:B------:R-:W-:Y:S01]  /*07f0*/  IMAD.X R9, RZ, RZ, RZ, P0 ;  /* 0x000000ffff097224 */ /* 0x000fe200000e06ff */
[----:B------:R-:W-:Y:S01]  /*0800*/  IADD3 RZ, P0, R5, R6, RZ ;  /* 0x0000000605ff7210 */ /* 0x000fe20007f1e0ff */
[----:B------:R-:W-:-:S04]  /*0810*/  IMAD.MOV.U32 R8, RZ, RZ, R7 ;  /* 0x000000ffff087224 */ /* 0x000fc800078e0007 */
[----:B------:R-:W-:-:S08]  /*0820*/  IMAD.WIDE.U32.X R4, R11, R13, R8, P0 ;  /* 0x0000000d0b047225 */ /* 0x000fd000000e0408 */
.L_x_5:
[-CC-:B------:R-:W-:Y:S01]  /*0830*/  SHF.R.U64 R24, R4, R10.reuse, R5.reuse ;  /* 0x0000000a04187219 */ /* 0x180fe20000001205 */
[----:B------:R-:W0:Y:S01]  /*0840*/  LDC R8, c[0x0][0x618] ;  /* 0x00018600ff087b82 */ /* 0x000e220000000800 */
[----:B------:R-:W-:Y:S01]  /*0850*/  SHF.R.U32.HI R4, RZ, R10, R5 ;  /* 0x0000000aff047219 */ /* 0x000fe20000011605 */
[----:B------:R-:W-:Y:S01]  /*0860*/  ULDC UR4, c[0x0][0x150] ;  /* 0x0000540000047ab9 */ /* 0x000fe20000000800 */
[----:B------:R-:W-:Y:S01]  /*0870*/  IADD3 R9, P0, RZ, -R24, RZ ;  /* 0x80000018ff097210 */ /* 0x000fe20007f1e0ff */
[----:B------:R-:W-:Y:S01]  /*0880*/  IMAD.MOV.U32 R5, RZ, RZ, R17 ;  /* 0x000000ffff057224 */ /* 0x000fe200078e0011 */
[----:B------:R-:W-:-:S03]  /*0890*/  I2FP.F32.U32 R3, R2 ;  /* 0x0000000200037245 */ /* 0x000fc60000201000 */
[----:B------:R-:W1:Y:S01]  /*08a0*/  LDC.64 R18, c[0x0][0x640] ;  /* 0x00019000ff127b82 */ /* 0x000e620000000a00 */
[----:B------:R-:W-:Y:S02]  /*08b0*/  IMAD.X R11, RZ, RZ, ~R4, P0 ;  /* 0x000000ffff0b7224 */ /* 0x000fe400000e0e04 */
[----:B------:R-:W-:Y:S01]  /*08c0*/  FMUL R3, R3, UR4 ;  /* 0x0000000403037c20 */ /* 0x000fe20008400000 */
[----:B------:R-:W-:Y:S01]  /*08d0*/  IMAD.MOV.U32 R4, RZ, RZ, R16 ;  /* 0x000000ffff047224 */ /* 0x000fe200078e0010 */
[----:B------:R-:W-:Y:S01]  /*08e0*/  ULDC UR4, c[0x0][0x154] ;  /* 0x0000550000047ab9 */ /* 0x000fe20000000800 */
[-C--:B------:R-:W-:Y:S02]  /*08f0*/  IMAD R6, R11, R14.reuse, RZ ;  /* 0x0000000e0b067224 */ /* 0x080fe400078e02ff */
[C---:B------:R-:W-:Y:S01]  /*0900*/  IMAD.WIDE.U32 R4, R9.reuse, R14, R4 ;  /* 0x0000000e09047225 */ /* 0x040fe200078e0004 */
[----:B------:R-:W2:Y:S01]  /*0910*/  LDC R10, c[0x0][0x608] ;  /* 0x00018200ff0a7b82 */ /* 0x000ea20000000800 */
[----:B------:R-:W3:Y:S02]  /*0920*/  F2I.U32.TRUNC.NTZ R3, R3 ;  /* 0x0000000300037305 */ /* 0x000ee4000020f000 */
[----:B------:R-:W-:-:S04]  /*0930*/  IMAD R9, R9, R15, R6 ;  /* 0x0000000f09097224 */ /* 0x000fc800078e0206 */
[----:B------:R-:W-:Y:S01]  /*0940*/  IMAD.IADD R5, R5, 0x1, R9 ;  /* 0x0000000105057824 */ /* 0x000fe200078e0209 */
[----:B------:R-:W4:Y:S01]  /*0950*/  LDC R7, c[0x0][0x144] ;  /* 0x00005100ff077b82 */ /* 0x000f220000000800 */
[----:B------:R-:W-:-:S03]  /*0960*/  IMAD.MOV.U32 R9, RZ, RZ, 0x1 ;  /* 0x00000001ff097424 */ /* 0x000fc600078e00ff */
[----:B0-----:R-:W-:Y:S02]  /*0970*/  SHF.R.U64 R12, R4, R8, R5 ;  /* 0x00000008040c7219 */ /* 0x001fe40000001205 */
[----:B------:R-:W-:Y:S02]  /*0980*/  I2FP.F32.U32 R4, R0 ;  /* 0x0000000000047245 */ /* 0x000fe40000201000 */
[----:B------:R-:W0:Y:S01]  /*0990*/  LDC R14, c[0x0][0x658] ;  /* 0x00019600ff0e7b82 */ /* 0x000e220000000800 */
[----:B-1----:R-:W-:Y:S01]  /*09a0*/  ISETP.NE.U32.AND P0, PT, R18, RZ, PT ;  /* 0x000000ff1200720c */ /* 0x002fe20003f05070 */
[----:B---3--:R-:W-:Y:S02]  /*09b0*/  IMAD.MOV R6, RZ, RZ, -R3 ;  /* 0x000000ffff067224 */ /* 0x008fe400078e0a03 */
[----:B------:R-:W-:Y:S01]  /*09c0*/  FMUL R4, R4, UR4 ;  /* 0x0000000404047c20 */ /* 0x000fe20008400000 */
[----:B------:R-:W-:Y:S01]  /*09d0*/  SHF.R.U32.HI R3, RZ, R8, R5 ;  /* 0x00000008ff037219 */ /* 0x000fe20000011605 */
[----:B------:R-:W-:Y:S01]  /*09e0*/  IMAD.MOV.U32 R5, RZ, RZ, -0x1 ;  /* 0xffffffffff057424 */ /* 0x000fe200078e00ff */
[----:B------:R-:W-:Y:S01]  /*09f0*/  ISETP.NE.AND.EX P0, PT, R19, RZ, PT, P0 ;  /* 0x000000ff1300720c */ /* 0x000fe20003f05300 */
[----:B------:R1:W3:Y:S01]  /*0a00*/  F2I.U32.TRUNC.NTZ R11, R4 ;  /* 0x00000004000b7305 */ /* 0x0002e2000020f000 */
[----:B------:R-:W1:Y:S01]  /*0a10*/  LDC R13, c[0x0][0x148] ;  /* 0x00005200ff0d7b82 */ /* 0x000e620000000800 */
[----:B--2---:R-:W-:-:S02]  /*0a20*/  SHF.R.U64 R23, R12, R10, R3 ;  /* 0x0000000a0c177219 */ /* 0x004fc40000001203 */
[----:B------:R-:W-:-:S05]  /*0a30*/  SHF.R.U32.HI R3, RZ, R10, R3 ;  /* 0x0000000aff037219 */ /* 0x000fca0000011603 */
[----:B------:R-:W2:Y:S01]  /*0a40*/  LDC R17, c[0x0][0x600] ;  /* 0x00018000ff117b82 */ /* 0x000ea20000000800 */
[----:B----4-:R-:W-:-:S07]  /*0a50*/  IMAD R8, R7, R6, R2 ;  /* 0x0000000607087224 */ /* 0x010fce00078e0202 */
[----:B------:R-:W4:Y:S01]  /*0a60*/  LDC R16, c[0x0][0x648] ;  /* 0x00019200ff107b82 */ /* 0x000f220000000800 */
[-C--:B0-----:R-:W-:Y:S02]  /*0a70*/  SHF.L.U32 R2, R5, R14.reuse, RZ ;  /* 0x0000000e05027219 */ /* 0x081fe400000006ff */
[--C-:B------:R-:W-:Y:S02]  /*0a80*/  SHF.R.U64 R22, R23, R14, R3.reuse ;  /* 0x0000000e17167219 */ /* 0x100fe40000001203 */
[----:B------:R-:W-:Y:S02]  /*0a90*/  LOP3.LUT R10, RZ, R2, RZ, 0x33, !PT ;  /* 0x00000002ff0a7212 */ /* 0x000fe400078e33ff */
[-C--:B------:R-:W-:Y:S01]  /*0aa0*/  SHF.R.U32.HI R3, RZ, R14.reuse, R3 ;  /* 0x0000000eff037219 */ /* 0x080fe20000011603 */
[----:B------:R-:W0:Y:S01]  /*0ab0*/  LDC R21, c[0x0][0x638] ;  /* 0x00018e00ff157b82 */ /* 0x000e220000000800 */
[----:B------:R-:W-:Y:S01]  /*0ac0*/  SHF.L.U32 R9, R9, R14, RZ ;  /* 0x0000000e09097219 */ /* 0x000fe200000006ff */
[----:B------:R-:W-:-:S06]  /*0ad0*/  IMAD.MOV.U32 R2, RZ, RZ, R22 ;  /* 0x000000ffff027224 */ /* 0x000fcc00078e0016 */
[----:B------:R-:W0:Y:S01]  /*0ae0*/  LDC R20, c[0x0][0x610] ;  /* 0x00018400ff147b82 */ /* 0x000e220000000800 */
[----:B-1-3--:R-:W-:Y:S05]  /*0af0*/  @!P0 BRA `(.L_x_6) ;  /* 0x0000000000288947 */ /* 0x00afea0003800000 */
[----:B------:R-:W1:Y:S02]  /*0b00*/  LDC R7, c[0x0][0x64c] ;  /* 0x00019300ff077b82 */ /* 0x000e640000000800 */
[----:B-1----:R-:W-:-:S05]  /*0b10*/  IADD3 R7, P0, R22, R7, RZ ;  /* 0x0000000716077210 */ /* 0x002fca0007f1e0ff */
        /* <DEDUP_REMOVED lines=8> */
.L_x_6:
[----:B----4-:R-:W-:Y:S01]  /*0ba0*/  SHF.R.U64 R2, R2, R16, R3 ;  /* 0x0000001002027219 */ /* 0x010fe20000001203 */
[----:B--2---:R-:W-:Y:S01]  /*0bb0*/  VIADD R3, R17, 0xffffffff ;  /* 0xffffffff11037836 */ /* 0x004fe20000000000 */
[----:B------:R-:W-:Y:S01]  /*0bc0*/  LOP3.LUT R10, R23, R10, RZ, 0xc0, !PT ;  /* 0x0000000a170a7212 */ /* 0x000fe200078ec0ff */
[----:B------:R-:W-:Y:S01]  /*0bd0*/  IMAD.MOV R11, RZ, RZ, -R11 ;  /* 0x000000ffff0b7224 */ /* 0x000fe200078e0a0b */
[----:B------:R-:W-:Y:S01]  /*0be0*/  R2UR UR22, R24 ;  /* 0x00000000181672ca */ /* 0x000fe200000e0000 */
[----:B------:R-:W-:Y:S01]  /*0bf0*/  IMAD.MOV R4, RZ, RZ, -R2 ;  /* 0x000000ffff047224 */ /* 0x000fe200078e0a02 */
[----:B------:R-:W-:Y:S01]  /*0c00*/  LOP3.LUT R3, R12, R3, RZ, 0xc0, !PT ;  /* 0x000000030c037212 */ /* 0x000fe200078ec0ff */
[----:B------:R-:W-:Y:S02]  /*0c10*/  @P2 IMAD R8, R13, R11, R0 ;  /* 0x0000000b0d082224 */ /* 0x000fe400078e0200 */
[----:B------:R-:W-:Y:S02]  /*0c20*/  IMAD R9, R9, R2, R10 ;  /* 0x0000000209097224 */ /* 0x000fe400078e020a */
[----:B0-----:R-:W-:-:S02]  /*0c30*/  IMAD R0, R4, R21, R22 ;  /* 0x0000001504007224 */ /* 0x001fc400078e0216 */
[----:B------:R-:W-:Y:S02]  /*0c40*/  IMAD R8, R9, R20, R8 ;  /* 0x0000001409087224 */ /* 0x000fe400078e0208 */
[----:B------:R-:W-:Y:S02]  /*0c50*/  IMAD R3, R0, R17, R3 ;  /* 0x0000001100037224 */ /* 0x000fe400078e0203 */
[----:B------:R-:W-:-:S03]  /*0c60*/  IMAD.MOV.U32 R4, RZ, RZ, 0x1 ;  /* 0x00000001ff047424 */ /* 0x000fc600078e00ff */
[----:B------:R-:W-:Y:S02]  /*0c70*/  SEL R2, R3, R8, !P2 ;  /* 0x0000000803027207 */ /* 0x000fe40005000000 */
[----:B------:R-:W-:-:S03]  /*0c80*/  SEL R0, R8, R3, !P2 ;  /* 0x0000000308007207 */ /* 0x000fc60005000000 */
[----:B------:R0:W-:Y:S04]  /*0c90*/  STL [R1+0x80], R2 ;  /* 0x0000800201007387 */ /* 0x0001e80000100800 */
[----:B------:R0:W-:Y:S02]  /*0ca0*/  STL [R1+0x84], R0 ;  /* 0x0000840001007387 */ /* 0x0001e40000100800 */
.L_x_4:
[----:B------:R-:W-:-:S08]  /*0cb0*/  NOP ;  /* 0x0000000000007918 */ /* 0x000fd00000000000 */
[----:B------:R-:W1:Y:S02]  /*0cc0*/  USETMAXREG.TRY_ALLOC.CTAPOOL UP0, 0xe8 ;  /* 0x000000e8000079c8 */ /* 0x000e640008000600 */
[----:B-1----:R-:W-:-:S13]  /*0cd0*/  PLOP3.LUT P0, PT, PT, PT, UP0, 0x80, 0x0 ;  /* 0x000000000000781c */ /* 0x002fda0003f0f008 */
[----:B------:R-:W-:Y:S05]  /*0ce0*/  @!P0 BRA `(.L_x_4) ;  /* 0xfffffffc00f08947 */ /* 0x000fea000383ffff */
[----:B------:R-:W-:Y:S01]  /*0cf0*/  ULDC.64 UR4, c[0x0][0x598] ;  /* 0x0001660000047ab9 */ /* 0x000fe20000000a00 */
[----:B------:R-:W-:Y:S01]  /*0d00*/  ULDC.64 UR18, c[0x0][0x208] ;  /* 0x0000820000127ab9 */ /* 0x000fe20000000a00 */
[----:B------:R-:W-:-:S04]  /*0d10*/  ISETP.NE.U32.AND P0, PT, RZ, UR4, PT ;  /* 0x00000004ff007c0c */ /* 0x000fc8000bf05070 */
[----:B------:R-:W-:-:S13]  /*0d20*/  ISETP.NE.AND.EX P0, PT, RZ, UR5, PT, P0 ;  /* 0x00000005ff007c0c */ /* 0x000fda000bf05300 */
[----:B------:R-:W-:Y:S05]  /*0d30*/  @!P0 BRA `(.L_x_7) ;  /* 0x0000000000208947 */ /* 0x000fea0003800000 */
[----:B0-----:R-:W0:Y:S02]  /*0d40*/  LDC.64 R2, c[0x0][0x598] ;  /* 0x00016600ff027b82 */ /* 0x001e240000000a00 */
[----:B0-----:R-:W2:Y:S02]  /*0d50*/  LDG.E.64 R2, desc[UR18][R2.64] ;  /* 0x0000001202027981 */ /* 0x001ea4000c1e1b00 */
[----:B--2---:R-:W-:-:S04]  /*0d60*/  ISETP.NE.U32.AND P0, PT, R2, RZ, PT ;  /* 0x000000ff0200720c */ /* 0x004fc80003f05070 */
[----:B------:R-:W-:-:S13]  /*0d70*/  ISETP.NE.AND.EX P0, PT, R3, RZ, PT, P0 ;  /* 0x000000ff0300720c */ /* 0x000fda0003f05300 */
[----:B------:R-:W-:Y:S05]  /*0d80*/  @!P0 BRA `(.L_x_7) ;  /* 0x00000000000c8947 */ /* 0x000fea0003800000 */
[----:B------:R-:W2:Y:S02]  /*0d90*/  LD.E R2, desc[UR18][R2.64] ;  /* 0x0000001202027980 */ /* 0x000ea4000c101900 */
[----:B--2---:R-:W-:Y:S01]  /*0da0*/  R2UR UR20, R2 ;  /* 0x00000000021472ca */ /* 0x004fe200000e0000 */
[----:B------:R-:W-:-:S14]  /*0db0*/  BRA `(.L_x_8) ;  /* 0x0000000000247947 */ /* 0x000fdc0003800000 */
.L_x_7:
[----:B------:R-:W-:Y:S02]  /*0dc0*/  ULDC.64 UR4, c[0x0][0x588] ;  /* 0x0001620000047ab9 */ /* 0x000fe40000000a00 */
[----:B------:R-:W-:-:S04]  /*0dd0*/  ISETP.NE.U32.AND P0, PT, RZ, UR4, PT ;  /* 0x00000004ff007c0c */ /* 0x000fc8000bf05070 */
[----:B------:R-:W-:-:S13]  /*0de0*/  ISETP.NE.AND.EX P0, PT, RZ, UR5, PT, P0 ;  /* 0x00000005ff007c0c */ /* 0x000fda000bf05300 */
[----:B------:R-:W-:Y:S05]  /*0df0*/  @!P0 BRA `(.L_x_9) ;  /* 0x0000000000108947 */ /* 0x000fea0003800000 */
[----:B0-----:R-:W0:Y:S02]  /*0e00*/  LDC.64 R2, c[0x0][0x588] ;  /* 0x00016200ff027b82 */ /* 0x001e240000000a00 */
[----:B0-----:R-:W2:Y:S02]  /*0e10*/  LDG.E R2, desc[UR18][R2.64] ;  /* 0x0000001202027981 */ /* 0x001ea4000c1e1900 */
[----:B--2---:R-:W-:Y:S01]  /*0e20*/  R2UR UR20, R2 ;  /* 0x00000000021472ca */ /* 0x004fe200000e0000 */
[----:B------:R-:W-:-:S14]  /*0e30*/  BRA `(.L_x_8) ;  /* 0x0000000000047947 */ /* 0x000fdc0003800000 */
.L_x_9:
[----:B------:R-:W-:-:S05]  /*0e40*/  ULDC UR20, c[0x0][0x580] ;  /* 0x0001600000147ab9 */ /* 0x000fca0000000800 */
.L_x_8:
[----:B------:R-:W-:Y:S02]  /*0e50*/  ULDC.64 UR4, c[0x0][0x5a0] ;  /* 0x0001680000047ab9 */ /* 0x000fe40000000a00 */
        /* <DEDUP_REMOVED lines=11> */
.L_x_10:
        /* <DEDUP_REMOVED lines=8> */
.L_x_12:
[----:B------:R-:W-:-:S05]  /*0f90*/  ULDC UR21, c[0x0][0x584] ;  /* 0x0001610000157ab9 */ /* 0x000fca0000000800 */
.L_x_11:
[----:B------:R-:W-:-:S13]  /*0fa0*/  LOP3.LUT P0, RZ, R4, 0xff, RZ, 0xc0, !PT ;  /* 0x000000ff04ff7812 */ /* 0x000fda000780c0ff */
[----:B------:R-:W-:Y:S05]  /*0fb0*/  @!P0 EXIT ;  /* 0x000000000000894d */ /* 0x000fea0003800000 */
[----:B------:R-:W-:Y:S01]  /*0fc0*/  ULDC UR4, c[0x0][0x28c] ;  /* 0x0000a30000047ab9 */ /* 0x000fe20000000800 */
[----:B------:R-:W-:Y:S02]  /*0fd0*/  ULOP3.LUT UR23, UR13, 0x1, URZ, 0xfc, !UPT ;  /* 0x000000010d177892 */ /* 0x000fe4000f8efc3f */
[----:B------:R-:W-:-:S04]  /*0fe0*/  UIADD3 UR4, UR4, 0x1f, URZ ;  /* 0x0000001f04047890 */ /* 0x000fc8000fffe03f */
[----:B------:R-:W-:-:S04]  /*0ff0*/  USHF.R.S32.HI UR5, URZ, 0x1f, UR4 ;  /* 0x0000001f3f057899 */ /* 0x000fc80008011404 */
[----:B------:R-:W-:-:S03]  /*1000*/  ULEA.HI UR5, UR5, UR4, URZ, 0x5 ;  /* 0x0000000405057291 */ /* 0x000fc6000f8f283f */
[----:B------:R-:W-:Y:S01]  /*1010*/  UMOV UR4, URZ ;  /* 0x0000003f00047c82 */ /* 0x000fe20008000000 */
[----:B------:R-:W-:-:S03]  /*1020*/  USHF.R.S32.HI UR12, URZ, 0x5, UR5 ;  /* 0x000000053f0c7899 */ /* 0x000fc60008011405 */
[----:B------:R-:W-:-:S09]  /*1030*/  UMOV UR5, URZ ;  /* 0x0000003f00057c82 */ /* 0x000fd20008000000 */
.L_x_293:
[----:B0-----:R-:W0:Y:S01]  /*1040*/  S2R R0, SR_TID.X ;  /* 0x0000000000007919 */ /* 0x001e220000002100 */
[----:B-1----:R-:W1:Y:S01]  /*1050*/  S2UR UR11, SR_CgaCtaId ;  /* 0x00000000000b79c3 */ /* 0x002e620000008800 */
[----:B------:R-:W-:Y:S01]  /*1060*/  UMOV UR14, 0x400 ;  /* 0x00000400000e7882 */ /* 0x000fe20000000000 */
[----:B------:R-:W-:Y:S01]  /*1070*/  UMOV UR6, URZ ;  /* 0x0000003f00067c82 */ /* 0x000fe20008000000 */
[----:B------:R-:W-:Y:S01]  /*1080*/  STL [R1+0x74], RZ ;  /* 0x000074ff01007387 */ /* 0x000fe20000100800 */
[----:B------:R-:W-:Y:S01]  /*1090*/  UMOV UR7, URZ ;  /* 0x0000003f00077c82 */ /* 0x000fe20008000000 */
[----:B------:R-:W-:Y:S01]  /*10a0*/  UMOV UR8, URZ ;  /* 0x0000003f00087c82 */ /* 0x000fe20008000000 */
[----:B------:R-:W-:Y:S01]  /*10b0*/  UMOV UR16, UR5 ;  /* 0x0000000500107c82 */ /* 0x000fe20008000000 */
[----:B------:R-:W-:Y:S01]  /*10c0*/  STL [R1+0x70], RZ ;  /* 0x000070ff01007387 */ /* 0x000fe20000100800 */
[----:B--2---:R-:W2:Y:S01]  /*10d0*/  LDC R2, c[0x0][0x28c] ;  /* 0x0000a300ff027b82 */ /* 0x004ea20000000800 */
[----:B------:R-:W-:-:S02]  /*10e0*/  CS2R R4, SRZ ;  /* 0x0000000000047805 */ /* 0x000fc4000001ff00 */
[----:B------:R-:W-:Y:S01]  /*10f0*/  CS2R R6, SRZ ;  /* 0x0000000000067805 */ /* 0x000fe2000001ff00 */
[----:B------:R-:W-:Y:S01]  /*1100*/  STL [R1+0x6c], RZ ;  /* 0x00006cff01007387 */ /* 0x000fe20000100800 */
[----:B------:R-:W-:Y:S02]  /*1110*/  CS2R R8, SRZ ;  /* 0x0000000000087805 */ /* 0x000fe4000001ff00 */
[----:B------:R-:W-:Y:S02]  /*1120*/  CS2R R10, SRZ ;  /* 0x00000000000a7805 */ /* 0x000fe4000001ff00 */
[----:B------:R-:W-:Y:S01]  /*1130*/  CS2R R12, SRZ ;  /* 0x00000000000c7805 */ /* 0x000fe2000001ff00 */
[----:B------:R-:W-:Y:S01]  /*1140*/  STL [R1+0x68], RZ ;  /* 0x000068ff01007387 */ /* 0x000fe20000100800 */
[----:B------:R-:W-:Y:S02]  /*1150*/  CS2R R14, SRZ ;  /* 0x00000000000e7805 */ /* 0x000fe4000001ff00 */
[----:B------:R-:W-:-:S02]  /*1160*/  CS2R R16, SRZ ;  /* 0x0000000000107805 */ /* 0x000fc4000001ff00 */
[----:B------:R-:W-:Y:S01]  /*1170*/  CS2R R18, SRZ ;  /* 0x0000000000127805 */ /* 0x000fe2000001ff00 */
[----:B------:R-:W-:Y:S01]  /*1180*/  STL [R1+0x64], RZ ;  /* 0x000064ff01007387 */ /* 0x000fe20000100800 */
[----:B------:R-:W-:Y:S02]  /*1190*/  CS2R R20, SRZ ;  /* 0x0000000000147805 */ /* 0x000fe4000001ff00 */
[----:B------:R-:W-:Y:S02]  /*11a0*/  CS2R R22, SRZ ;  /* 0x0000000000167805 */ /* 0x000fe4000001ff00 */
[----:B------:R-:W-:Y:S01]  /*11b0*/  CS2R R152, SRZ ;  /* 0x0000000000987805 */ /* 0x000fe2000001ff00 */
[----:B------:R-:W-:Y:S01]  /*11c0*/  STL [R1+0x60], RZ ;  /* 0x000060ff01007387 */ /* 0x000fe20000100800 */
[----:B-1----:R-:W-:Y:S01]  /*11d0*/  ULEA UR14, UR11, UR14, 0x18 ;  /* 0x0000000e0b0e7291 */ /* 0x002fe2000f8ec03f */
[----:B------:R-:W-:Y:S02]  /*11e0*/  CS2R R154, SRZ ;  /* 0x00000000009a7805 */ /* 0x000fe4000001ff00 */
[----:B------:R-:W-:Y:S01]  /*11f0*/  CS2R R156, SRZ ;  /* 0x00000000009c7805 */ /* 0x000fe2000001ff00 */
[----:B------:R-:W-:Y:S01]  /*1200*/  STL [R1+0x5c], RZ ;  /* 0x00005cff01007387 */ /* 0x000fe20000100800 */
[----:B------:R-:W-:-:S02]  /*1210*/  CS2R R158, SRZ ;  /* 0x00000000009e7805 */ /* 0x000fc4000001ff00 */
[----:B------:R-:W-:Y:S02]  /*1220*/  CS2R R160, SRZ ;  /* 0x0000000000a07805 */ /* 0x000fe4000001ff00 */
[----:B------:R-:W-:Y:S02]  /*1230*/  CS2R R162, SRZ ;  /* 0x0000000000a27805 */ /* 0x000fe4000001ff00 */
[----:B0-----:R-:W-:Y:S01]  /*1240*/  LOP3.LUT R0, R0, 0x80, RZ, 0xc0, !PT ;  /* 0x0000008000007812 */ /* 0x001fe200078ec0ff */
[----:B------:R-:W-:Y:S01]  /*1250*/  STL [R1+0x58], RZ ;  /* 0x000058ff01007387 */ /* 0x000fe20000100800 */
[----:B--2---:R-:W-:Y:S02]  /*1260*/  ISETP.GE.AND P0, PT, R2, 0x1, PT ;  /* 0x000000010200780c */ /* 0x004fe40003f06270 */
[----:B------:R-:W-:Y:S02]  /*1270*/  CS2R R2, SRZ ;  /* 0x0000000000027805 */ /* 0x000fe4000001ff00 */
[----:B------:R-:W-:Y:S01]  /*1280*/  SHF.R.U32.HI R0, RZ, 0x7, R0 ;  /* 0x00000007ff007819 */ /* 0x000fe20000011600 */
[----:B------:R-:W-:Y:S01]  /*1290*/  STL [R1+0x54], RZ ;  /* 0x000054ff01007387 */ /* 0x000fe20000100800 */
[----:B------:R-:W-:-:S02]  /*12a0*/  CS2R R164, SRZ ;  /* 0x0000000000a47805 */ /* 0x000fc4000001ff00 */
[----:B------:R-:W-:Y:S02]  /*12b0*/  CS2R R166, SRZ ;  /* 0x0000000000a67805 */ /* 0x000fe4000001ff00 */
[----:B------:R-:W-:Y:S01]  /*12c0*/  CS2R R168, SRZ ;  /* 0x0000000000a87805 */ /* 0x000fe2000001ff00 */
[----:B------:R-:W-:Y:S01]  /*12d0*/  STL [R1+0x50], RZ ;  /* 0x000050ff01007387 */ /* 0x000fe20000100800 */
[----:B------:R-:W-:Y:S02]  /*12e0*/  CS2R R170, SRZ ;  /* 0x0000000000aa7805 */ /* 0x000fe4000001ff00 */
[----:B------:R-:W-:Y:S02]  /*12f0*/  CS2R R172, SRZ ;  /* 0x0000000000ac7805 */ /* 0x000fe4000001ff00 */
[----:B------:R-:W-:Y:S01]  /*1300*/  CS2R R174, SRZ ;  /* 0x0000000000ae7805 */ /* 0x000fe2000001ff00 */
[----:B------:R-:W0:Y:S01]  /*1310*/  SHFL.IDX PT, R0, R0, RZ, 0x1f ;  /* 0x00001fff00007589 */ /* 0x000e2200000e0000 */
[----:B------:R-:W-:-:S02]  /*1320*/  CS2R R176, SRZ ;  /* 0x0000000000b07805 */ /* 0x000fc4000001ff00 */
[----:B------:R-:W-:Y:S02]  /*1330*/  CS2R R178, SRZ ;  /* 0x0000000000b27805 */ /* 0x000fe4000001ff00 */
[----:B------:R-:W-:Y:S01]  /*1340*/  CS2R R180, SRZ ;  /* 0x0000000000b47805 */ /* 0x000fe2000001ff00 */
[----:B------:R1:W-:Y:S01]  /*1350*/  STL [R1+0x4c], RZ ;  /* 0x00004cff01007387 */ /* 0x0003e20000100800 */
[----:B------:R-:W-:Y:S02]  /*1360*/  CS2R R182, SRZ ;  /* 0x0000000000b67805 */ /* 0x000fe4000001ff00 */
[----:B------:R-:W-:Y:S02]  /*1370*/  CS2R R184, SRZ ;  /* 0x0000000000b87805 */ /* 0x000fe4000001ff00 */
[----:B------:R-:W-:Y:S01]  /*1380*/  CS2R R186, SRZ ;  /* 0x0000000000ba7805 */ /* 0x000fe2000001ff00 */
[----:B------:R1:W-:Y:S01]  /*1390*/  STL [R1+0x48], RZ ;  /* 0x000048ff01007387 */ /* 0x0003e20000100800 */
        /* <DEDUP_REMOVED lines=14> */
[----:B------:R-:W-:Y:S02]  /*1480*/  CS2R R210, SRZ ;  /* 0x0000000000d27805 */ /* 0x000fe4000001ff00 */
[----:B0-----:R-:W-:Y:S01]  /*1490*/  R2UR UR9, R0 ;  /* 0x00000000000972ca */ /* 0x001fe200000e0000 */
[----:B------:R1:W-:Y:S01]  /*14a0*/  STL [R1+0x38], RZ ;  /* 0x000038ff01007387 */ /* 0x0003e20000100800 */
[----:B------:R-:W-:Y:S01]  /*14b0*/  IMAD.MOV.U32 R0, RZ, RZ, RZ ;  /* 0x000000ffff007224 */ /* 0x000fe200078e00ff */
[----:B------:R-:W-:-:S02]  /*14c0*/  CS2R R212, SRZ ;  /* 0x0000000000d47805 */ /* 0x000fc4000001ff00 */
[----:B------:R-:W-:Y:S01]  /*14d0*/  CS2R R214, SRZ ;  /* 0x0000000000d67805 */ /* 0x000fe2000001ff00 */
[----:B------:R1:W-:Y:S01]  /*14e0*/  STL [R1+0x34], RZ ;  /* 0x000034ff01007387 */ /* 0x0003e20000100800 */
[----:B------:R-:W-:Y:S02]  /*14f0*/  CS2R R216, SRZ ;  /* 0x0000000000d87805 */ /* 0x000fe4000001ff00 */
[----:B------:R-:W-:Y:S02]  /*1500*/  CS2R R218, SRZ ;  /* 0x0000000000da7805 */ /* 0x000fe4000001ff00 */
[----:B------:R-:W-:Y:S01]  /*1510*/  CS2R R220, SRZ ;  /* 0x0000000000dc7805 */ /* 0x000fe2000001ff00 */
[----:B------:R1:W-:Y:S01]  /*1520*/  STL [R1+0x30], RZ ;  /* 0x000030ff01007387 */ /* 0x0003e20000100800 */
[----:B------:R-:W-:Y:S02]  /*1530*/  CS2R R222, SRZ ;  /* 0x0000000000de7805 */ /* 0x000fe4000001ff00 */
[----:B------:R-:W-:Y:S01]  /*1540*/  CS2R R224, SRZ ;  /* 0x0000000000e07805 */ /* 0x000fe2000001ff00 */
[----:B------:R-:W-:Y:S01]  /*1550*/  IMAD.MOV.U32 R226, RZ, RZ, RZ ;  /* 0x000000ffffe27224 */ /* 0x000fe200078e00ff */
[----:B------:R1:W-:Y:S01]  /*1560*/  STL [R1+0x2c], RZ ;  /* 0x00002cff01007387 */ /* 0x0003e20000100800 */
[----:B------:R-:W-:Y:S01]  /*1570*/  ULEA.HI UR10, UR9, UR9, URZ, 0x1 ;  /* 0x00000009090a7291 */ /* 0x000fe2000f8f083f */
[----:B------:R-:W-:Y:S01]  /*1580*/  IMAD.U32 R227, RZ, RZ, UR4 ;  /* 0x00000004ffe37e24 */ /* 0x000fe2000f8e00ff */
[----:B------:R-:W-:Y:S01]  /*1590*/  CS2R R24, SRZ ;  /* 0x0000000000187805 */ /* 0x000fe2000001ff00 */
[----:B------:R1:W-:Y:S01]  /*15a0*/  STL [R1+0x28], RZ ;  /* 0x000028ff01007387 */ /* 0x0003e20000100800 */
[----:B------:R-:W-:Y:S01]  /*15b0*/  ULOP3.LUT UR10, UR10, 0x1ffffe, URZ, 0xc0, !UPT ;  /* 0x001ffffe0a0a7892 */ /* 0x000fe2000f8ec03f */
[----:B------:R-:W-:-:S02]  /*15c0*/  CS2R R26, SRZ ;  /* 0x00000000001a7805 */ /* 0x000fc4000001ff00 */
[----:B------:R-:W-:Y:S01]  /*15d0*/  CS2R R28, SRZ ;  /* 0x00000000001c7805 */ /* 0x000fe2000001ff00 */
[----:B------:R1:W-:Y:S01]  /*15e0*/  STL [R1+0x24], RZ ;  /* 0x000024ff01007387 */ /* 0x0003e20000100800 */
[----:B------:R-:W-:Y:S01]  /*15f0*/  UIADD3 UR10, UR9, -UR10, URZ ;  /* 0x8000000a090a7290 */ /* 0x000fe2000fffe03f */
[----:B---34-:R-:W-:Y:S02]  /*1600*/  CS2R R30, SRZ ;  /* 0x00000000001e7805 */ /* 0x018fe4000001ff00 */
[----:B------:R-:W-:Y:S01]  /*1610*/  CS2R R32, SRZ ;  /* 0x0000000000207805 */ /* 0x000fe2000001ff00 */
[----:B------:R1:W-:Y:S01]  /*1620*/  STL [R1+0x20], RZ ;  /* 0x000020ff01007387 */ /* 0x0003e20000100800 */
[----:B------:R-:W-:Y:S01]  /*1630*/  ULEA UR10, UR10, UR14, 0xb ;  /* 0x0000000e0a0a7291 */ /* 0x000fe2000f8e583f */
[----:B------:R-:W-:Y:S02]  /*1640*/  CS2R R34, SRZ ;  /* 0x0000000000227805 */ /* 0x000fe4000001ff00 */
[----:B------:R-:W-:Y:S01]  /*1650*/  CS2R R36, SRZ ;  /* 0x0000000000247805 */ /* 0x000fe2000001ff00 */
[----:B------:R1:W-:Y:S01]  /*1660*/  STL [R1+0x1c], RZ ;  /* 0x00001cff01007387 */ /* 0x0003e20000100800 */
[----:B------:R-:W-:Y:S01]  /*1670*/  UIADD3 UR10, UR10, 0x100, URZ ;  /* 0x000001000a0a7890 */ /* 0x000fe2000fffe03f */
[----:B------:R-:W-:-:S02]  /*1680*/  CS2R R38, SRZ ;  /* 0x0000000000267805 */ /* 0x000fc4000001ff00 */
[----:B------:R-:W-:Y:S01]  /*1690*/  CS2R R40, SRZ ;  /* 0x0000000000287805 */ /* 0x000fe2000001ff00 */
[----:B------:R1:W-:Y:S01]  /*16a0*/  STL [R1+0x18], RZ ;  /* 0x000018ff01007387 */ /* 0x0003e20000100800 */
[----:B------:R-:W-:Y:S01]  /*16b0*/  USHF.R.U32.HI UR10, URZ, 0x4, UR10 ;  /* 0x000000043f0a7899 */ /* 0x000fe2000801160a */
[----:B------:R-:W-:Y:S02]  /*16c0*/  CS2R R42, SRZ ;  /* 0x00000000002a7805 */ /* 0x000fe4000001ff00 */
[----:B------:R-:W-:Y:S01]  /*16d0*/  CS2R R44, SRZ ;  /* 0x00000000002c7805 */ /* 0x000fe2000001ff00 */
[----:B------:R1:W-:Y:S01]  /*16e0*/  STL [R1+0x14], RZ ;  /* 0x000014ff01007387 */ /* 0x0003e20000100800 */
[----:B------:R-:W-:Y:S01]  /*16f0*/  ULOP3.LUT UR15, UR10, 0x3fff, URZ, 0xc0, !UPT ;  /* 0x00003fff0a0f7892 */ /* 0x000fe2000f8ec03f */
        /* <DEDUP_REMOVED lines=18> */
[----:B------:R1:W-:Y:S01]  /*1820*/  STL [R1], RZ ;  /* 0x000000ff01007387 */ /* 0x0003e20000100800 */
[----:B------:R-:W-:-:S02]  /*1830*/  CS2R R74, SRZ ;  /* 0x00000000004a7805 */ /* 0x000fc4000001ff00 */
[----:B------:R-:W-:Y:S02]  /*1840*/  CS2R R76, SRZ ;  /* 0x00000000004c7805 */ /* 0x000fe4000001ff00 */
[----:B------:R-:W-:Y:S02]  /*1850*/  CS2R R78, SRZ ;  /* 0x00000000004e7805 */ /* 0x000fe4000001ff00 */
[----:B------:R-:W-:Y:S02]  /*1860*/  CS2R R80, SRZ ;  /* 0x0000000000507805 */ /* 0x000fe4000001ff00 */
[----:B------:R-:W-:Y:S02]  /*1870*/  CS2R R82, SRZ ;  /* 0x0000000000527805 */ /* 0x000fe4000001ff00 */
[----:B------:R-:W-:Y:S02]  /*1880*/  CS2R R84, SRZ ;  /* 0x0000000000547805 */ /* 0x000fe4000001ff00 */
        /* <DEDUP_REMOVED lines=32> */
[----:B------:R-:W-:Y:S01]  /*1a90*/  CS2R R150, SRZ ;  /* 0x0000000000967805 */ /* 0x000fe2000001ff00 */
[----:B-1----:R-:W-:Y:S06]  /*1aa0*/  @!P0 BRA `(.L_x_13) ;  /* 0x0000001000548947 */ /* 0x002fec0003800000 */
[----:B------:R-:W-:-:S06]  /*1ab0*/  UISETP.NE.AND UP0, UPT, UR23, 0x3, UPT ;  /* 0x000000031700788c */ /* 0x000fcc000bf05270 */
[----:B------:R-:W-:-:S13]  /*1ac0*/  PLOP3.LUT P1, PT, PT, PT, UP0, 0x80, 0x0 ;  /* 0x000000000000781c */ /* 0x000fda0003f2f008 */
[----:B------:R-:W-:Y:S05]  /*1ad0*/  @!P1 BRA `(.L_x_14) ;  /* 0x0000000000049947 */ /* 0x000fea0003800000 */
[----:B------:R-:W-:Y:S01]  /*1ae0*/  BPT.TRAP 0x1 ;  /* 0x000000040000795c */ /* 0x000fe20000300000 */
.L_x_14:
[----:B------:R-:W-:Y:S01]  /*1af0*/  ULEA UR6, UR5, UR14, 0x3 ;  /* 0x0000000e05067291 */ /* 0x000fe2000f8e183f */
[----:B------:R-:W-:-:S05]  /*1b00*/  IMAD.U32 R0, RZ, RZ, UR4 ;  /* 0x00000004ff007e24 */ /* 0x000fca000f8e00ff */
[----:B------:R-:W-:-:S04]  /*1b10*/  SHF.L.U32 R0, R0, 0x1f, RZ ;  /* 0x0000001f00007819 */ /* 0x000fc800000006ff */
[----:B------:R0:W1:Y:S01]  /*1b20*/  SYNCS.PHASECHK.TRANS64.TRYWAIT P0, [UR6], R0 ;  /* 0x00000000ff0075a7 */ /* 0x0000620008000146 */
[----:B------:R-:W-:Y:S05]  /*1b30*/  @!P1 BRA `(.L_x_15) ;  /* 0x0000000000049947 */ /* 0x000fea0003800000 */
[----:B------:R-:W-:Y:S01]  /*1b40*/  BPT.TRAP 0x1 ;  /* 0x000000040000795c */ /* 0x000fe20000300000 */
.L_x_15:
[----:B-1----:R-:W-:Y:S05]  /*1b50*/  @P0 BRA `(.L_x_16) ;  /* 0x0000000000080947 */ /* 0x002fea0003800000 */
[----:B------:R-:W1:Y:S02]  /*1b60*/  SYNCS.PHASECHK.TRANS64.TRYWAIT P0, [UR6], R0 ;  /* 0x00000000ff0075a7 */ /* 0x000e640008000146 */
[----:B-1----:R-:W-:Y:S05]  /*1b70*/  @!P0 BRA `(.L_x_17) ;  /* 0x000000e000fc8947 */ /* 0x002fea0003800000 */
.L_x_16:
[----:B------:R2:W-:Y:S01]  /*1b80*/  STL [R1+0x74], RZ ;  /* 0x000074ff01007387 */ /* 0x0005e20000100800 */
[----:B------:R-:W-:Y:S01]  /*1b90*/  UIADD3 UR6, UR14, 0x5100, URZ ;  /* 0x000051000e067890 */ /* 0x000fe2000fffe03f */
[----:B------:R-:W-:Y:S01]  /*1ba0*/  WARPGROUP.ARRIVE ;  /* 0x00000000000079c5 */ /* 0x000fe20000000000 */
[----:B------:R-:W-:Y:S01]  /*1bb0*/  ULDC UR7, c[0x0][0x50c] ;  /* 0x0001430000077ab9 */ /* 0x000fe20000000800 */
[----:B------:R2:W-:Y:S01]  /*1bc0*/  STL [R1+0x70], RZ ;  /* 0x000070ff01007387 */ /* 0x0005e20000100800 */
[----:B------:R-:W-:Y:S01]  /*1bd0*/  UISETP.NE.AND UP0, UPT, UR7, 0x1, UPT ;  /* 0x000000010700788c */ /* 0x000fe2000bf05270 */
[----:B01----:R-:W-:Y:S01]  /*1be0*/  IMAD.MOV.U32 R0, RZ, RZ, RZ ;  /* 0x000000ffff007224 */ /* 0x003fe200078e00ff */
[----:B------:R-:W-:Y:S01]  /*1bf0*/  USHF.R.U32.HI UR6, URZ, 0x4, UR6 ;  /* 0x000000043f067899 */ /* 0x000fe20008011606 */
[----:B------:R2:W-:Y:S01]  /*1c00*/  STL [R1+0x6c], RZ ;  /* 0x00006cff01007387 */ /* 0x0005e20000100800 */
[----:B------:R-:W-:Y:S01]  /*1c10*/  USEL UR7, URZ, 0x1, UP0 ;  /* 0x000000013f077887 */ /* 0x000fe20008000000 */
[----:B------:R-:W-:Y:S01]  /*1c20*/  CS2R R2, SRZ ;  /* 0x0000000000027805 */ /* 0x000fe2000001ff00 */
[----:B------:R-:W-:Y:S01]  /*1c30*/  ULOP3.LUT UR6, UR6, 0x3fff, URZ, 0xc0, !UPT ;  /* 0x00003fff06067892 */ /* 0x000fe2000f8ec03f */
[----:B------:R2:W-:Y:S01]  /*1c40*/  STL [R1+0x68], RZ ;  /* 0x000068ff01007387 */ /* 0x0005e20000100800 */
[----:B------:R-:W-:Y:S01]  /*1c50*/  ULOP3.LUT UR8, UR15, 0x10000, URZ, 0xfc, !UPT ;  /* 0x000100000f087892 */ /* 0x000fe2000f8efc3f */
[----:B------:R-:W-:Y:S01]  /*1c60*/  CS2R R4, SRZ ;  /* 0x0000000000047805 */ /* 0x000fe2000001ff00 */
[----:B------:R-:W-:Y:S01]  /*1c70*/  ULOP3.LUT UR6, UR6, 0x10000, URZ, 0xfc, !UPT ;  /* 0x0001000006067892 */ /* 0x000fe2000f8efc3f */
[----:B------:R2:W-:Y:S01]  /*1c80*/  STL [R1+0x64], RZ ;  /* 0x000064ff01007387 */ /* 0x0005e20000100800 */
[----:B------:R-:W-:Y:S01]  /*1c90*/  ISETP.NE.AND P0, PT, RZ, UR7, PT ;  /* 0x00000007ff007c0c */ /* 0x000fe2000bf05270 */
[----:B------:R-:W-:Y:S01]  /*1ca0*/  ULEA UR8, UR5, UR8, 0x8 ;  /* 0x0000000805087291 */ /* 0x000fe2000f8e403f */
[----:B------:R-:W-:Y:S01]  /*1cb0*/  CS2R R6, SRZ ;  /* 0x0000000000067805 */ /* 0x000fe2000001ff00 */
[----:B------:R2:W-:Y:S01]  /*1cc0*/  STL [R1+0x60], RZ ;  /* 0x000060ff01007387 */ /* 0x0005e20000100800 */
[----:B------:R-:W-:Y:S01]  /*1cd0*/  ULEA UR10, UR5, UR6, 0x9 ;  /* 0x00000006050a7291 */ /* 0x000fe2000f8e483f */
[----:B------:R-:W-:Y:S01]  /*1ce0*/  CS2R R8, SRZ ;  /* 0x0000000000087805 */ /* 0x000fe2000001ff00 */
[----:B------:R-:W-:Y:S01]  /*1cf0*/  UMOV UR9, 0xc0000010 ;  /* 0xc000001000097882 */ /* 0x000fe20000000000 */
[----:B------:R2:W-:Y:S01]  /*1d00*/  STL [R1+0x5c], RZ ;  /* 0x00005cff01007387 */ /* 0x0005e20000100800 */
[----:B------:R-:W-:Y:S01]  /*1d10*/  UMOV UR11, 0xc0000010 ;  /* 0xc0000010000b7882 */ /* 0x000fe20000000000 */
[----:B------:R-:W-:Y:S01]  /*1d20*/  UMOV UR6, 0x1 ;  /* 0x0000000100067882 */ /* 0x000fe20000000000 */
[----:B------:R-:W-:Y:S01]  /*1d30*/  CS2R R10, SRZ ;  /* 0x00000000000a7805 */ /* 0x000fe2000001ff00 */
[----:B------:R2:W-:Y:S01]  /*1d40*/  STL [R1+0x58], RZ ;  /* 0x000058ff01007387 */ /* 0x0005e20000100800 */
[----:B------:R-:W-:Y:S01]  /*1d50*/  CS2R R12, SRZ ;  /* 0x00000000000c7805 */ /* 0x000fe2000001ff00 */
[----:B------:R-:W-:Y:S01]  /*1d60*/  QGMMA.64x256x32.F32.E5M2.E5M2 R24, gdesc[UR8], RZ, !UPT, gsb0 ;  /* 0x03e00000081879f3 */ /* 0x000fe2000c0038ff */
        /* <DEDUP_REMOVED lines=55> */
[----:B------:R-:W-:Y:S01]  /*20e0*/  CS2R R224, SRZ ;  /* 0x0000000000e07805 */ /* 0x000fe2000001ff00 */
[----:B------:R-:W-:Y:S01]  /*20f0*/  IMAD.MOV.U32 R226, RZ, RZ, RZ ;  /* 0x000000ffffe27224 */ /* 0x000fe200078e00ff */
[----:B------:R2:W-:Y:S04]  /*2100*/  STL [R1+0x1c], RZ ;  /* 0x00001cff01007387 */ /* 0x0005e80000100800 */
[----:B------:R2:W-:Y:S04]  /*2110*/  STL [R1+0x18], RZ ;  /* 0x000018ff01007387 */ /* 0x0005e80000100800 */
[----:B------:R2:W-:Y:S04]  /*2120*/  STL [R1+0x14], RZ ;  /* 0x000014ff01007387 */ /* 0x0005e80000100800 */
[----:B------:R2:W-:Y:S04]  /*2130*/  STL [R1+0x10], RZ ;  /* 0x000010ff01007387 */ /* 0x0005e80000100800 */
[----:B------:R2:W-:Y:S04]  /*2140*/  STL [R1+0xc], RZ ;  /* 0x00000cff01007387 */ /* 0x0005e80000100800 */
[----:B------:R2:W-:Y:S04]  /*2150*/  STL [R1+0x8], RZ ;  /* 0x000008ff01007387 */ /* 0x0005e80000100800 */
[----:B------:R2:W-:Y:S04]  /*2160*/  STL [R1+0x4], RZ ;  /* 0x000004ff01007387 */ /* 0x0005e80000100800 */
[----:B------:R2:W-:Y:S01]  /*2170*/  STL [R1], RZ ;  /* 0x000000ff01007387 */ /* 0x0005e20000100800 */
[----:B------:R-:W-:Y:S05]  /*2180*/  @!P0 BRA `(.L_x_18) ;  /* 0x0000000800808947 */ /* 0x000fea0003800000 */
[----:B------:R-:W-:Y:S02]  /*2190*/  WARPGROUP.DEPBAR.LE gsb0, 0x0 ;  /* 0x00008000000079c5 */ /* 0x000fe40000010000 */
[----:B------:R-:W-:-:S01]  /*21a0*/  FADD R227, RZ, R122 ;  /* 0x0000007affe37221 */ /* 0x000fc20000000000 */
[----:B------:R-:W-:Y:S01]  /*21b0*/  FADD R226, RZ, R24 ;  /* 0x00000018ffe27221 */ /* 0x000fe20000000000 */
[----:B------:R-:W-:-:S01]  /*21c0*/  FADD R225, RZ, R25 ;  /* 0x00000019ffe17221 */ /* 0x000fc20000000000 */
[----:B------:R-:W-:Y:S01]  /*21d0*/  FADD R224, RZ, R26 ;  /* 0x0000001affe07221 */ /* 0x000fe20000000000 */
[----:B------:R-:W-:-:S01]  /*21e0*/  FADD R223, RZ, R27 ;  /* 0x0000001bffdf7221 */ /* 0x000fc20000000000 */
[----:B------:R0:W-:Y:S01]  /*21f0*/  STL [R1], R227 ;  /* 0x000000e301007387 */ /* 0x0001e20000100800 */
[----:B------:R-:W-:-:S01]  /*2200*/  FADD R222, RZ, R28 ;  /* 0x0000001cffde7221 */ /* 0x000fc20000000000 */
[----:B------:R-:W-:Y:S01]  /*2210*/  FADD R221, RZ, R29 ;  /* 0x0000001dffdd7221 */ /* 0x000fe20000000000 */
[----:B------:R-:W-:-:S01]  /*2220*/  FADD R220, RZ, R30 ;  /* 0x0000001effdc7221 */ /* 0x000fc20000000000 */
[----:B------:R-:W-:Y:S01]  /*2230*/  FADD R219, RZ, R31 ;  /* 0x0000001fffdb7221 */ /* 0x000fe20000000000 */
[----:B------:R-:W-:-:S01]  /*2240*/  FADD R218, RZ, R32 ;  /* 0x00000020ffda7221 */ /* 0x000fc20000000000 */
[----:B------:R-:W-:Y:S01]  /*2250*/  FADD R217, RZ, R33 ;  /* 0x00000021ffd97221 */ /* 0x000fe20000000000 */
[----:B------:R-:W-:-:S01]  /*2260*/  FADD R216, RZ, R34 ;  /* 0x00000022ffd87221 */ /* 0x000fc20000000000 */
[----:B------:R-:W-:Y:S01]  /*2270*/  FADD R215, RZ, R35 ;  /* 0x00000023ffd77221 */ /* 0x000fe20000000000 */
[----:B------:R-:W-:-:S01]  /*2280*/  FADD R214, RZ, R36 ;  /* 0x00000024ffd67221 */ /* 0x000fc20000000000 */
[----:B0-----:R-:W-:Y:S01]  /*2290*/  FADD R227, RZ, R123 ;  /* 0x0000007bffe37221 */ /* 0x001fe20000000000 */
[----:B------:R-:W-:-:S01]  /*22a0*/  FADD R213, RZ, R37 ;  /* 0x00000025ffd57221 */ /* 0x000fc20000000000 */
[----:B------:R-:W-:Y:S01]  /*22b0*/  FADD R212, RZ, R38 ;  /* 0x00000026ffd47221 */ /* 0x000fe20000000000 */
[----:B------:R-:W-:-:S01]  /*22c0*/  FADD R211, RZ, R39 ;  /* 0x00000027ffd37221 */ /* 0x000fc20000000000 */
[----:B------:R-:W-:Y:S01]  /*22d0*/  FADD R210, RZ, R40 ;  /* 0x00000028ffd27221 */ /* 0x000fe20000000000 */
[----:B------:R0:W-:Y:S01]  /*22e0*/  STL [R1+0x4], R227 ;  /* 0x000004e301007387 */ /* 0x0001e20000100800 */
        /* <DEDUP_REMOVED lines=93> */
[----:B------:R-:W-:Y:S01]  /*28c0*/  UMOV UR6, URZ ;  /* 0x0000003f00067c82 */ /* 0x000fe20008000000 */
[----:B0-----:R-:W-:-:S05]  /*28d0*/  FADD R227, RZ, R130 ;  /* 0x00000082ffe37221 */ /* 0x001fca0000000000 */
[----:B------:R0:W-:Y:S02]  /*28e0*/  STL [R1+0x20], R227 ;  /* 0x000020e301007387 */ /* 0x0001e40000100800 */
        /* <DEDUP_REMOVED lines=42> */
.L_x_18:
[----:B------:R-:W-:-:S04]  /*2b90*/  UIADD3 UR16, UR5, 0x1, URZ ;  /* 0x0000000105107890 */ /* 0x000fc8000fffe03f */
[----:B------:R-:W-:-:S04]  /*2ba0*/  UISETP.NE.AND UP0, UPT, UR16, 0x5, UPT ;  /* 0x000000051000788c */ /* 0x000fc8000bf05270 */
[----:B------:R-:W-:Y:S02]  /*2bb0*/  USEL UR8, URZ, 0x1, UP0 ;  /* 0x000000013f087887 */ /* 0x000fe40008000000 */
[----:B------:R-:W-:Y:S02]  /*2bc0*/  USEL UR16, UR16, URZ, UP0 ;  /* 0x0000003f10107287 */ /* 0x000fe40008000000 */
[----:B------:R-:W-:-:S06]  /*2bd0*/  ULOP3.LUT UR8, UR4, UR8, URZ, 0x3c, !UPT ;  /* 0x0000000804087292 */ /* 0x000fcc000f8e3c3f */
[----:B0-----:R-:W-:Y:S01]  /*2be0*/  IMAD.U32 R227, RZ, RZ, UR8 ;  /* 0x00000008ffe37e24 */ /* 0x001fe2000f8e00ff */
[----:B------:R-:W-:-:S06]  /*2bf0*/  UMOV UR8, 0x1 ;  /* 0x0000000100087882 */ /* 0x000fcc0000000000 */
.L_x_13:
[----:B------:R-:W-:-:S04]  /*2c00*/  UISETP.LT.AND UP0, UPT, UR12, 0x1, UPT ;  /* 0x000000010c00788c */ /* 0x000fc8000bf01270 */
[----:B------:R-:W-:-:S04]  /*2c10*/  USEL UR9, UR12, 0x1, UP0 ;  /* 0x000000010c097887 */ /* 0x000fc80008000000 */
[----:B------:R-:W-:-:S04]  /*2c20*/  UIADD3 UR9, UR12, -UR9, URZ ;  /* 0x800000090c097290 */ /* 0x000fc8000fffe03f */
[----:B------:R-:W-:-:S06]  /*2c30*/  UISETP.GE.AND UP0, UPT, UR9, 0x1, UPT ;  /* 0x000000010900788c */ /* 0x000fcc000bf06270 */
[----:B------:R-:W-:-:S13]  /*2c40*/  PLOP3.LUT P0, PT, PT, PT, UP0, 0x80, 0x0 ;  /* 0x000000000000781c */ /* 0x000fda0003f0f008 */
[----:B------:R-:W-:Y:S05]  /*2c50*/  @!P0 BRA `(.L_x_19) ;  /* 0x0000001000708947 */ /* 0x000fea0003800000 */
[----:B------:R-:W-:Y:S01]  /*2c60*/  IMAD.U32 R228, RZ, RZ, UR9 ;  /* 0x00000009ffe47e24 */ /* 0x000fe2000f8e00ff */
[----:B------:R-:W-:Y:S01]  /*2c70*/  UMOV UR17, UR5 ;  /* 0x0000000500117c82 */ /* 0x000fe20008000000 */
[----:B------:R-:W-:-:S05]  /*2c80*/  ULDC UR24, c[0x0][0x50c] ;  /* 0x0001430000187ab9 */ /* 0x000fca0000000800 */
.L_x_27:
[----:B------:R-:W-:-:S06]  /*2c90*/  UISETP.NE.AND UP0, UPT, UR23, 0x3, UPT ;  /* 0x000000031700788c */ /* 0x000fcc000bf05270 */
[----:B------:R-:W-:-:S13]  /*2ca0*/  PLOP3.LUT P1, PT, PT, PT, UP0, 0x80, 0x0 ;  /* 0x000000000000781c */ /* 0x000fda0003f2f008 */
[----:B01----:R-:W-:Y:S05]  /*2cb0*/  @!P1 BRA `(.L_x_20) ;  /* 0x0000000000049947 */ /* 0x003fea0003800000 */
[----:B------:R-:W-:Y:S01]  /*2cc0*/  BPT.TRAP 0x1 ;  /* 0x000000040000795c */ /* 0x000fe20000300000 */
.L_x_20:
[----:B------:R-:W0:Y:S01]  /*2cd0*/  S2UR UR9, SR_CgaCtaId ;  /* 0x00000000000979c3 */ /* 0x000e220000008800 */
[----:B------:R-:W-:Y:S01]  /*2ce0*/  UMOV UR14, 0x400 ;  /* 0x00000400000e7882 */ /* 0x000fe20000000000 */
[----:B------:R-:W-:Y:S01]  /*2cf0*/  SHF.L.U32 R229, R227, 0x1f, RZ ;  /* 0x0000001fe3e57819 */ /* 0x000fe200000006ff */
[----:B0-----:R-:W-:-:S04]  /*2d00*/  ULEA UR14, UR9, UR14, 0x18 ;  /* 0x0000000e090e7291 */ /* 0x001fc8000f8ec03f */
[----:B------:R-:W-:-:S09]  /*2d10*/  ULEA UR9, UR16, UR14, 0x3 ;  /* 0x0000000e10097291 */ /* 0x000fd2000f8e183f */
[----:B------:R0:W1:Y:S01]  /*2d20*/  SYNCS.PHASECHK.TRANS64.TRYWAIT P0, [UR9], R229 ;  /* 0x000000e5ff0075a7 */ /* 0x0000620008000149 */
[----:B------:R-:W-:Y:S05]  /*2d30*/  @!P1 BRA `(.L_x_21) ;  /* 0x0000000000049947 */ /* 0x000fea0003800000 */
[----:B------:R-:W-:Y:S01]  /*2d40*/  BPT.TRAP 0x1 ;  /* 0x000000040000795c */ /* 0x000fe20000300000 */
.L_x_21:
[----:B-1----:R-:W-:Y:S05]  /*2d50*/  @P0 BRA `(.L_x_22) ;  /* 0x0000000000080947 */ /* 0x002fea0003800000 */
[----:B------:R-:W1:Y:S02]  /*2d60*/  SYNCS.PHASECHK.TRANS64.TRYWAIT P0, [UR9], R229 ;  /* 0x000000e5ff0075a7 */ /* 0x000e640008000149 */
[----:B-1----:R-:W-:Y:S05]  /*2d70*/  @!P0 BRA `(.L_x_23) ;  /* 0x000000d000948947 */ /* 0x002fea0003800000 */
.L_x_22:
[----:B------:R-:W-:Y:S01]  /*2d80*/  UIADD3 UR9, UR14, 0x5100, URZ ;  /* 0x000051000e097890 */ /* 0x000fe2000fffe03f */
[----:B------:R-:W-:Y:S01]  /*2d90*/  WARPGROUP.ARRIVE ;  /* 0x00000000000079c5 */ /* 0x000fe20000000000 */
[----:B------:R-:W-:Y:S02]  /*2da0*/  UISETP.NE.AND UP0, UPT, UR7, URZ, UPT ;  /* 0x0000003f0700728c */ /* 0x000fe4000bf05270 */
[----:B------:R-:W-:Y:S02]  /*2db0*/  USHF.R.U32.HI UR9, URZ, 0x4, UR9 ;  /* 0x000000043f097899 */ /* 0x000fe40008011609 */
[----:B------:R-:W-:Y:S02]  /*2dc0*/  USEL UR8, UR8, URZ, !UP0 ;  /* 0x0000003f08087287 */ /* 0x000fe4000c000000 */
[----:B------:R-:W-:Y:S02]  /*2dd0*/  ULOP3.LUT UR9, UR9, 0x3fff, URZ, 0xc0, !UPT ;  /* 0x00003fff09097892 */ /* 0x000fe4000f8ec03f */
[----:B------:R-:W-:-:S02]  /*2de0*/  ULOP3.LUT UR7, UR15, 0x10000, URZ, 0xfc, !UPT ;  /* 0x000100000f077892 */ /* 0x000fc4000f8efc3f */
[----:B------:R-:W-:Y:S02]  /*2df0*/  ULOP3.LUT UR9, UR9, 0x10000, URZ, 0xfc, !UPT ;  /* 0x0001000009097892 */ /* 0x000fe4000f8efc3f */
[----:B------:R-:W-:Y:S02]  /*2e00*/  UISETP.NE.U32.AND UP0, UPT, UR8, URZ, UPT ;  /* 0x0000003f0800728c */ /* 0x000fe4000bf05070 */
[----:B------:R-:W-:Y:S02]  /*2e10*/  ULEA UR8, UR16, UR7, 0x8 ;  /* 0x0000000710087291 */ /* 0x000fe4000f8e403f */
[----:B------:R-:W-:Y:S01]  /*2e20*/  ULEA UR10, UR16, UR9, 0x9 ;  /* 0x00000009100a7291 */ /* 0x000fe2000f8e483f */
[----:B------:R-:W-:Y:S02]  /*2e30*/  UMOV UR11, 0xc0000010 ;  /* 0xc0000010000b7882 */ /* 0x000fe40000000000 */
[----:B------:R-:W-:Y:S01]  /*2e40*/  UMOV UR9, 0xc0000010 ;  /* 0xc000001000097882 */ /* 0x000fe20000000000 */
[----:B------:R-:W-:-:S05]  /*2e50*/  UIADD3 UR6, UR6, 0x1, URZ ;  /* 0x0000000106067890 */ /* 0x000fca000fffe03f */
[----:B------:R-:W-:Y:S01]  /*2e60*/  QGMMA.64x256x32.F32.E5M2.E5M2 R24, gdesc[UR8], R24, UP0, gsb0 ;  /* 0x03e00000081879f3 */ /* 0x000fe2000b803818 */
[----:B------:R-:W-:-:S04]  /*2e70*/  UISETP.NE.AND UP0, UPT, UR6, UR24, UPT ;  /* 0x000000180600728c */ /* 0x000fc8000bf05270 */
[----:B------:R-:W-:-:S06]  /*2e80*/  USEL UR7, URZ, 0x1, UP0 ;  /* 0x000000013f077887 */ /* 0x000fcc0008000000 */
[----:B------:R-:W-:Y:S01]  /*2e90*/  ISETP.NE.AND P0, PT, RZ, UR7, PT ;  /* 0x00000007ff007c0c */ /* 0x000fe2000bf05270 */
[----:B------:R-:W-:-:S12]  /*2ea0*/  WARPGROUP.DEPBAR.LE gsb0, 0x1 ;  /* 0x00008000000079c5 */ /* 0x000fd80000010100 */
[----:B------:R-:W-:Y:S05]  /*2eb0*/  @!P0 BRA `(.L_x_24) ;  /* 0x0000000c00808947 */ /* 0x000fea0003800000 */
[----:B------:R-:W-:Y:S02]  /*2ec0*/  WARPGROUP.DEPBAR.LE gsb0, 0x0 ;  /* 0x00008000000079c5 */ /* 0x000fe40000010000 */
[----:B------:R-:W-:-:S01]  /*2ed0*/  FADD R226, R24, R226 ;  /* 0x000000e218e27221 */ /* 0x000fc20000000000 */
[----:B------:R-:W-:Y:S01]  /*2ee0*/  FADD R225, R25, R225 ;  /* 0x000000e119e17221 */ /* 0x000fe20000000000 */
[----:B------:R1:W-:Y:S01]  /*2ef0*/  STL [R1+0x88], R227 ;  /* 0x000088e301007387 */ /* 0x0003e20000100800 */
[----:B------:R-:W-:-:S01]  /*2f00*/  FADD R224, R26, R224 ;  /* 0x000000e01ae07221 */ /* 0x000fc20000000000 */
[----:B------:R-:W-:Y:S01]  /*2f10*/  FADD R223, R27, R223 ;  /* 0x000000df1bdf7221 */ /* 0x000fe20000000000 */
[----:B------:R-:W-:-:S01]  /*2f20*/  FADD R222, R28, R222 ;  /* 0x000000de1cde7221 */ /* 0x000fc20000000000 */
[----:B------:R-:W-:Y:S01]  /*2f30*/  FADD R221, R29, R221 ;  /* 0x000000dd1ddd7221 */ /* 0x000fe20000000000 */
[----:B-1----:R-:W3:Y:S04]  /*2f40*/  LDL.LU R227, [R1+0x30] ;  /* 0x0000300001e37983 */ /* 0x002ee80000300800 */
[----:B------:R1:W-:Y:S01]  /*2f50*/  STL [R1+0x8c], R226 ;  /* 0x00008ce201007387 */ /* 0x0003e20000100800 */
[----:B------:R-:W-:-:S01]  /*2f60*/  FADD R220, R30, R220 ;  /* 0x000000dc1edc7221 */ /* 0x000fc20000000000 */
[----:B------:R-:W-:-:S02]  /*2f70*/  FADD R219, R31, R219 ;  /* 0x000000db1fdb7221 */ /* 0x000fc40000000000 */
[----:B-1----:R-:W4:Y:S04]  /*2f80*/  LDL.LU R226, [R1+0x2c] ;  /* 0x00002c0001e27983 */ /* 0x002f280000300800 */
[----:B------:R1:W-:Y:S01]  /*2f90*/  STL [R1+0x90], R225 ;  /* 0x000090e101007387 */ /* 0x0003e20000100800 */
[----:B------:R-:W-:-:S03]  /*2fa0*/  FADD R218, R32, R218 ;  /* 0x000000da20da7221 */ /* 0x000fc60000000000 */
[----:B-1----:R-:W2:Y:S04]  /*2fb0*/  LDL.LU R225, [R1+0x28] ;  /* 0x0000280001e17983 */ /* 0x002ea80000300800 */
        /* <DEDUP_REMOVED lines=9> */
[----:B------:R1:W-:Y:S04]  /*3050*/  STL [R1+0xa0], R221 ;  /* 0x0000a0dd01007387 */ /* 0x0003e80000100800 */
        /* <DEDUP_REMOVED lines=12> */
[----:B-1----:R-:W2:Y:S01]  /*3120*/  LDL.LU R215, [R1] ;  /* 0x0000000001d77983 */ /* 0x002ea20000300800 */
[----:B------:R-:W-:-:S01]  /*3130*/  FADD R214, R36, R214 ;  /* 0x000000d624d67221 */ /* 0x000fc20000000000 */
[----:B------:R-:W-:Y:S01]  /*3140*/  FADD R213, R37, R213 ;  /* 0x000000d525d57221 */ /* 0x000fe20000000000 */
[----:B------:R-:W-:-:S01]  /*3150*/  FADD R212, R38, R212 ;  /* 0x000000d426d47221 */ /* 0x000fc20000000000 */
[----:B------:R-:W-:Y:S01]  /*3160*/  FADD R211, R39, R211 ;  /* 0x000000d327d37221 */ /* 0x000fe20000000000 */
[----:B------:R-:W-:-:S01]  /*3170*/  FADD R210, R40, R210 ;  /* 0x000000d228d27221 */ /* 0x000fc20000000000 */
[----:B------:R-:W-:Y:S01]  /*3180*/  STL [R1+0xbc], R214 ;  /* 0x0000bcd601007387 */ /* 0x000fe20000100800 */
        /* <DEDUP_REMOVED lines=11> */
[----:B------:R1:W-:Y:S01]  /*3240*/  STL [R1+0xc8], R211 ;  /* 0x0000c8d301007387 */ /* 0x0003e20000100800 */
[----:B------:R-:W-:-:S01]  /*3250*/  FADD R200, R50, R200 ;  /* 0x000000c832c87221 */ /* 0x000fc20000000000 */
[----:B------:R-:W-:Y:S01]  /*3260*/  FADD R199, R51, R199 ;  /* 0x000000c733c77221 */ /* 0x000fe20000000000 */
        /* <DEDUP_REMOVED lines=69> */
[----:B-----5:R-:W-:Y:S01]  /*36c0*/  FADD R0, R121, R0 ;  /* 0x0000000079007221 */ /* 0x020fe20000000000 */
[----:B---3--:R-:W-:-:S01]  /*36d0*/  FADD R227, R134, R227 ;  /* 0x000000e386e37221 */ /* 0x008fc20000000000 */
[----:B----4-:R-:W-:Y:S01]  /*36e0*/  FADD R226, R133, R226 ;  /* 0x000000e285e27221 */ /* 0x010fe20000000000 */
[----:B--2---:R-:W-:-:S01]  /*36f0*/  FADD R225, R132, R225 ;  /* 0x000000e184e17221 */ /* 0x004fc20000000000 */
        /* <DEDUP_REMOVED lines=9> */
[----:B------:R-:W-:-:S05]  /*3790*/  FADD R215, R122, R215 ;  /* 0x000000d77ad77221 */ /* 0x000fca0000000000 */
[----:B------:R2:W-:Y:S04]  /*37a0*/  STL [R1], R215 ;  /* 0x000000d701007387 */ /* 0x0005e80000100800 */
[----:B------:R3:W-:Y:S04]  /*37b0*/  STL [R1+0x4], R216 ;  /* 0x000004d801007387 */ /* 0x0007e80000100800 */
        /* <DEDUP_REMOVED lines=8> */
[----:B-1----:R-:W4:Y:S04]  /*3840*/  LDL.LU R211, [R1+0x34] ;  /* 0x0000340001d37983 */ /* 0x002f280000300800 */
[----:B------:R1:W-:Y:S04]  /*3850*/  STL [R1+0x28], R225 ;  /* 0x000028e101007387 */ /* 0x0003e80000100800 */
[----:B------:R-:W4:Y:S04]  /*3860*/  LDL.LU R212, [R1+0x38] ;  /* 0x0000380001d47983 */ /* 0x000f280000300800 */
[----:B------:R1:W-:Y:S04]  /*3870*/  STL [R1+0x2c], R226 ;  /* 0x00002ce201007387 */ /* 0x0003e80000100800 */
[----:B------:R-:W4:Y:S04]  /*3880*/  LDL.LU R213, [R1+0x3c] ;  /* 0x00003c0001d57983 */ /* 0x000f280000300800 */
[----:B------:R1:W-:Y:S04]  /*3890*/  STL [R1+0x30], R227 ;  /* 0x000030e301007387 */ /* 0x0003e80000100800 */
[----:B------:R-:W4:Y:S04]  /*38a0*/  LDL.LU R214, [R1+0x40] ;  /* 0x0000400001d67983 */ /* 0x000f280000300800 */
[----:B--2---:R-:W2:Y:S04]  /*38b0*/  LDL.LU R215, [R1+0x44] ;  /* 0x0000440001d77983 */ /* 0x004ea80000300800 */
[----:B---3--:R-:W3:Y:S04]  /*38c0*/  LDL.LU R216, [R1+0x48] ;  /* 0x0000480001d87983 */ /* 0x008ee80000300800 */
[----:B----4-:R-:W4:Y:S04]  /*38d0*/  LDL.LU R217, [R1+0x4c] ;  /* 0x00004c0001d97983 */ /* 0x010f280000300800 */
[----:B0-----:R-:W4:Y:S04]  /*38e0*/  LDL.LU R218, [R1+0x50] ;  /* 0x0000500001da7983 */ /* 0x001f280000300800 */
[----:B------:R-:W4:Y:S04]  /*38f0*/  LDL.LU R219, [R1+0x54] ;  /* 0x0000540001db7983 */ /* 0x000f280000300800 */
[----:B------:R-:W4:Y:S04]  /*3900*/  LDL.LU R220, [R1+0x58] ;  /* 0x0000580001dc7983 */ /* 0x000f280000300800 */
[----:B------:R-:W4:Y:S04]  /*3910*/  LDL.LU R221, [R1+0x5c] ;  /* 0x00005c0001dd7983 */ /* 0x000f280000300800 */
[----:B------:R-:W4:Y:S04]  /*3920*/  LDL.LU R222, [R1+0x60] ;  /* 0x0000600001de7983 */ /* 0x000f280000300800 */
[----:B------:R-:W4:Y:S04]  /*3930*/  LDL.LU R223, [R1+0x64] ;  /* 0x0000640001df7983 */ /* 0x000f280000300800 */
[----:B------:R-:W4:Y:S04]  /*3940*/  LDL.LU R224, [R1+0x68] ;  /* 0x0000680001e07983 */ /* 0x000f280000300800 */
[----:B-1----:R-:W4:Y:S04]  /*3950*/  LDL.LU R225, [R1+0x6c] ;  /* 0x00006c0001e17983 */ /* 0x002f280000300800 */
[----:B------:R-:W4:Y:S04]  /*3960*/  LDL.LU R226, [R1+0x70] ;  /* 0x0000700001e27983 */ /* 0x000f280000300800 */
[----:B------:R-:W4:Y:S01]  /*3970*/  LDL.LU R227, [R1+0x74] ;  /* 0x0000740001e37983 */ /* 0x000f220000300800 */
[----:B------:R-:W-:-:S05]  /*3980*/  FADD R211, R135, R211 ;  /* 0x000000d387d37221 */ /* 0x000fca0000000000 */
[----:B------:R0:W-:Y:S01]  /*3990*/  STL [R1+0x34], R211 ;  /* 0x000034d301007387 */ /* 0x0001e20000100800 */
[----:B------:R-:W-:-:S03]  /*39a0*/  FADD R212, R136, R212 ;  /* 0x000000d488d47221 */ /* 0x000fc60000000000 */
[----:B0-----:R1:W5:Y:S01]  /*39b0*/  LDL.LU R211, [R1+0xc8] ;  /* 0x0000c80001d37983 */ /* 0x0013620000300800 */
[----:B------:R-:W-:-:S03]  /*39c0*/  FADD R213, R137, R213 ;  /* 0x000000d589d57221 */ /* 0x000fc60000000000 */
[----:B------:R0:W-:Y:S01]  /*39d0*/  STL [R1+0x38], R212 ;  /* 0x000038d401007387 */ /* 0x0001e20000100800 */
[----:B------:R-:W-:-:S01]  /*39e0*/  FADD R214, R138, R214 ;  /* 0x000000d68ad67221 */ /* 0x000fc20000000000 */
[----:B--2---:R-:W-:Y:S02]  /*39f0*/  FADD R215, R139, R215 ;  /* 0x000000d78bd77221 */ /* 0x004fe40000000000 */
[----:B0-----:R1:W5:Y:S01]  /*3a00*/  LDL.LU R212, [R1+0xc4] ;  /* 0x0000c40001d47983 */ /* 0x0013620000300800 */
[----:B---3--:R-:W-:-:S03]  /*3a10*/  FADD R216, R140, R216 ;  /* 0x000000d88cd87221 */ /* 0x008fc60000000000 */
[----:B------:R0:W-:Y:S01]  /*3a20*/  STL [R1+0x3c], R213 ;  /* 0x00003cd501007387 */ /* 0x0001e20000100800 */
[----:B----4-:R-:W-:-:S03]  /*3a30*/  FADD R217, R141, R217 ;  /* 0x000000d98dd97221 */ /* 0x010fc60000000000 */
[----:B0-----:R1:W5:Y:S01]  /*3a40*/  LDL.LU R213, [R1+0xc0] ;  /* 0x0000c00001d57983 */ /* 0x0013620000300800 */
[----:B------:R-:W-:-:S03]  /*3a50*/  FADD R218, R142, R218 ;  /* 0x000000da8eda7221 */ /* 0x000fc60000000000 */
[----:B------:R0:W-:Y:S01]  /*3a60*/  STL [R1+0x40], R214 ;  /* 0x000040d601007387 */ /* 0x0001e20000100800 */
[----:B------:R-:W-:-:S01]  /*3a70*/  FADD R219, R143, R219 ;  /* 0x000000db8fdb7221 */ /* 0x000fc20000000000 */
[----:B------:R-:W-:Y:S02]  /*3a80*/  FADD R220, R144, R220 ;  /* 0x000000dc90dc7221 */ /* 0x000fe40000000000 */
[----:B0-----:R1:W5:Y:S04]  /*3a90*/  LDL.LU R214, [R1+0xbc] ;  /* 0x0000bc0001d67983 */ /* 0x0013680000300800 */
[----:B------:R0:W-:Y:S01]  /*3aa0*/  STL [R1+0x44], R215 ;  /* 0x000044d701007387 */ /* 0x0001e20000100800 */
[----:B------:R-:W-:-:S01]  /*3ab0*/  FADD R221, R145, R221 ;  /* 0x000000dd91dd7221 */ /* 0x000fc20000000000 */
[----:B------:R-:W-:-:S02]  /*3ac0*/  FADD R222, R146, R222 ;  /* 0x000000de92de7221 */ /* 0x000fc40000000000 */
[----:B0-----:R1:W5:Y:S04]  /*3ad0*/  LDL.LU R215, [R1+0xb8] ;  /* 0x0000b80001d77983 */ /* 0x0013680000300800 */
[----:B------:R0:W-:Y:S01]  /*3ae0*/  STL [R1+0x48], R216 ;  /* 0x000048d801007387 */ /* 0x0001e20000100800 */
[----:B------:R-:W-:-:S03]  /*3af0*/  FADD R223, R147, R223 ;  /* 0x000000df93df7221 */ /* 0x000fc60000000000 */
        /* <DEDUP_REMOVED lines=13> */
[----:B------:R0:W-:Y:S04]  /*3bd0*/  STL [R1+0x5c], R221 ;  /* 0x00005cdd01007387 */ /* 0x0001e80000100800 */
        /* <DEDUP_REMOVED lines=12> */
[----:B0-----:R1:W5:Y:S01]  /*3ca0*/  LDL.LU R227, [R1+0x88] ;  /* 0x0000880001e37983 */ /* 0x0013620000300800 */
[----:B------:R-:W-:-:S05]  /*3cb0*/  UMOV UR6, URZ ;  /* 0x0000003f00067c82 */ /* 0x000fca0008000000 */
.L_x_24:
[----:B------:R-:W-:Y:S05]  /*3cc0*/  @!P1 BRA `(.L_x_25) ;  /* 0x0000000000049947 */ /* 0x000fea0003800000 */
[----:B------:R-:W-:Y:S01]  /*3cd0*/  BPT.TRAP 0x1 ;  /* 0x000000040000795c */ /* 0x000fe20000300000 */
.L_x_25:
[----:B------:R-:W-:Y:S02]  /*3ce0*/  UISETP.GT.U32.AND UP0, UPT, UR13, 0x1, UPT ;  /* 0x000000010d00788c */ /* 0x000fe4000bf04070 */
[----:B------:R-:W-:-:S04]  /*3cf0*/  ULEA UR8, UR17, UR14, 0x3 ;  /* 0x0000000e11087291 */ /* 0x000fc8000f8e183f */
[----:B------:R-:W-:Y:S01]  /*3d00*/  UIADD3 UR8, UR8, 0x28, URZ ;  /* 0x0000002808087890 */ /* 0x000fe2000fffe03f */
[----:B------:R-:W-:-:S03]  /*3d10*/  PLOP3.LUT P0, PT, PT, PT, UP0, 0x80, 0x0 ;  /* 0x000000000000781c */ /* 0x000fc60003f0f008 */
[----:B------:R-:W-:-:S09]  /*3d20*/  UPRMT UR8, URZ, 0x654, UR8 ;  /* 0x000006543f087896 */ /* 0x000fd20008000008 */
[----:B------:R-:W-:Y:S01]  /*3d30*/  SYNCS.ARRIVE.TRANS64.RED.A1T0 RZ, [UR8], RZ ;  /* 0x000000ffffff79a7 */ /* 0x000fe20008100408 */
[----:B------:R-:W-:Y:S05]  /*3d40*/  @P0 BRA `(.L_x_26) ;  /* 0x0000000000040947 */ /* 0x000fea0003800000 */
[----:B------:R-:W-:Y:S01]  /*3d50*/  BPT.TRAP 0x1 ;  /* 0x000000040000795c */ /* 0x000fe20000300000 */
.L_x_26:
[----:B------:R-:W-:Y:S01]  /*3d60*/  UIADD3 UR16, UR16, 0x1, URZ ;  /* 0x0000000110107890 */ /* 0x000fe2000fffe03f */
[C---:B------:R-:W-:Y:S01]  /*3d70*/  ISETP.GT.AND P0, PT, R228.reuse, 0x1, PT ;  /* 0x00000001e400780c */ /* 0x040fe20003f04270 */
[----:B------:R-:W-:Y:S01]  /*3d80*/  UIADD3 UR17, UR17, 0x1, URZ ;  /* 0x0000000111117890 */ /* 0x000fe2000fffe03f */
[----:B------:R-:W-:Y:S01]  /*3d90*/  VIADD R228, R228, 0xffffffff ;  /* 0xffffffffe4e47836 */ /* 0x000fe20000000000 */
[----:B------:R-:W-:Y:S02]  /*3da0*/  UISETP.NE.AND UP0, UPT, UR16, 0x5, UPT ;  /* 0x000000051000788c */ /* 0x000fe4000bf05270 */
[----:B------:R-:W-:Y:S02]  /*3db0*/  UISETP.NE.AND UP1, UPT, UR17, 0x5, UPT ;  /* 0x000000051100788c */ /* 0x000fe4000bf25270 */
[----:B------:R-:W-:Y:S02]  /*3dc0*/  USEL UR8, URZ, 0x1, UP0 ;  /* 0x000000013f087887 */ /* 0x000fe40008000000 */
[----:B------:R-:W-:-:S02]  /*3dd0*/  USEL UR16, UR16, URZ, UP0 ;  /* 0x0000003f10107287 */ /* 0x000fc40008000000 */
[----:B------:R-:W-:Y:S02]  /*3de0*/  USEL UR17, UR17, URZ, UP1 ;  /* 0x0000003f11117287 */ /* 0x000fe40008800000 */
[----:B-----5:R-:W-:Y:S01]  /*3df0*/  LOP3.LUT R227, R227, UR8, RZ, 0x3c, !PT ;  /* 0x00000008e3e37c12 */ /* 0x020fe2000f8e3cff */
[----:B------:R-:W-:Y:S01]  /*3e00*/  UMOV UR8, 0x1 ;  /* 0x0000000100087882 */ /* 0x000fe20000000000 */
[----:B------:R-:W-:Y:S08]  /*3e10*/  @P0 BRA `(.L_x_27) ;  /* 0xffffffec009c0947 */ /* 0x000ff0000383ffff */
.L_x_19:
[----:B------:R-:W-:-:S04]  /*3e20*/  UISETP.NE.AND UP0, UPT, UR6, URZ, UPT ;  /* 0x0000003f0600728c */ /* 0x000fc8000bf05270 */
[----:B------:R-:W-:-:S06]  /*3e30*/  USEL UR6, URZ, 0x1, !UP0 ;  /* 0x000000013f067887 */ /* 0x000fcc000c000000 */
[----:B------:R-:W-:-:S13]  /*3e40*/  ISETP.NE.AND P0, PT, RZ, UR6, PT ;  /* 0x00000006ff007c0c */ /* 0x000fda000bf05270 */
[----:B------:R-:W-:Y:S05]  /*3e50*/  @!P0 BRA `(.L_x_28) ;  /* 0x0000000c00dc8947 */ /* 0x000fea0003800000 */
[----:B------:R-:W3:Y:S04]  /*3e60*/  LDL.LU R227, [R1+0x74] ;  /* 0x0000740001e37983 */ /* 0x000ee80000300800 */
[----:B---3--:R3:W-:Y:S04]  /*3e70*/  STL [R1+0x88], R227 ;  /* 0x000088e301007387 */ /* 0x0087e80000100800 */
[----:B---3--:R-:W3:Y:S04]  /*3e80*/  LDL.LU R227, [R1+0x70] ;  /* 0x0000700001e37983 */ /* 0x008ee80000300800 */
        /* <DEDUP_REMOVED lines=55> */
[----:B---3--:R-:W3:Y:S01]  /*4200*/  LDL.LU R227, [R1] ;  /* 0x0000000001e37983 */ /* 0x008ee20000300800 */
[----:B------:R-:W-:-:S02]  /*4210*/  WARPGROUP.DEPBAR.LE gsb0, 0x0 ;  /* 0x00008000000079c5 */ /* 0x000fc40000010000 */
[----:B------:R-:W-:Y:S01]  /*4220*/  FADD R226, R24, R226 ;  /* 0x000000e218e27221 */ /* 0x000fe20000000000 */
        /* <DEDUP_REMOVED lines=97> */
[----:B---3--:R-:W-:-:S05]  /*4840*/  FADD R227, R122, R227 ;  /* 0x000000e37ae37221 */ /* 0x008fca0000000000 */
[----:B------:R3:W-:Y:S04]  /*4850*/  STL [R1], R227 ;  /* 0x000000e301007387 */ /* 0x0007e80000100800 */
[----:B---3--:R-:W3:Y:S02]  /*4860*/  LDL.LU R227, [R1+0xf8] ;  /* 0x0000f80001e37983 */ /* 0x008ee40000300800 */
[----:B---3--:R-:W-:-:S05]  /*4870*/  FADD R227, R123, R227 ;  /* 0x000000e37be37221 */ /* 0x008fca0000000000 */
[----:B------:R3:W-:Y:S04]  /*4880*/  STL [R1+0x4], R227 ;  /* 0x000004e301007387 */ /* 0x0007e80000100800 */
        /* <DEDUP_REMOVED lines=83> */
[----:B------:R3:W-:Y:S02]  /*4dc0*/  STL [R1+0x74], R227 ;  /* 0x000074e301007387 */ /* 0x0007e40000100800 */
.L_x_28:
[----:B------:R-:W-:Y:S02]  /*4dd0*/  WARPGROUP.DEPBAR.LE gsb0, 0x0 ;  /* 0x00008000000079c5 */ /* 0x000fe40000010000 */
[----:B------:R-:W4:Y:S02]  /*4de0*/  LDC R24, c[0x0][0x28c] ;  /* 0x0000a300ff187b82 */ /* 0x000f240000000800 */
[----:B----4-:R-:W-:-:S13]  /*4df0*/  ISETP.GE.AND P0, PT, R24, 0x1, PT ;  /* 0x000000011800780c */ /* 0x010fda0003f06270 */
[----:B------:R-:W-:Y:S05]  /*4e00*/  @!P0 BRA `(.L_x_29) ;  /* 0x0000000000488947 */ /* 0x000fea0003800000 */
[----:B------:R-:W-:-:S06]  /*4e10*/  UISETP.NE.AND UP0, UPT, UR23, 0x3, UPT ;  /* 0x000000031700788c */ /* 0x000fcc000bf05270 */
[----:B------:R-:W-:-:S13]  /*4e20*/  PLOP3.LUT P0, PT, PT, PT, UP0, 0x80, 0x0 ;  /* 0x000000000000781c */ /* 0x000fda0003f0f008 */
[----:B------:R-:W-:Y:S05]  /*4e30*/  @!P0 BRA `(.L_x_30) ;  /* 0x0000000000048947 */ /* 0x000fea0003800000 */
[----:B------:R-:W-:Y:S01]  /*4e40*/  BPT.TRAP 0x1 ;  /* 0x000000040000795c */ /* 0x000fe20000300000 */
.L_x_30:
[----:B------:R-:W-:-:S04]  /*4e50*/  UISETP.LT.AND UP0, UPT, UR12, 0x1, UPT ;  /* 0x000000010c00788c */ /* 0x000fc8000bf01270 */
[----:B------:R-:W-:Y:S02]  /*4e60*/  USEL UR8, UR12, 0x1, UP0 ;  /* 0x000000010c087887 */ /* 0x000fe40008000000 */
[----:B------:R-:W-:Y:S02]  /*4e70*/  UISETP.GT.U32.AND UP0, UPT, UR13, 0x1, UPT ;  /* 0x000000010d00788c */ /* 0x000fe4000bf04070 */
[----:B------:R-:W-:-:S04]  /*4e80*/  UIADD3 UR8, UR5, UR12, -UR8 ;  /* 0x0000000c05087290 */ /* 0x000fc8000fffe808 */
[----:B------:R-:W-:Y:S01]  /*4e90*/  UIMAD.WIDE.U32 UR6, UR8, -0x33333333, URZ ;  /* 0xcccccccd080678a5 */ /* 0x000fe2000f8e003f */
[----:B------:R-:W-:-:S03]  /*4ea0*/  PLOP3.LUT P0, PT, PT, PT, UP0, 0x80, 0x0 ;  /* 0x000000000000781c */ /* 0x000fc60003f0f008 */
[----:B------:R-:W-:-:S04]  /*4eb0*/  USHF.R.U32.HI UR6, URZ, 0x2, UR7 ;  /* 0x000000023f067899 */ /* 0x000fc80008011607 */
[----:B------:R-:W-:-:S04]  /*4ec0*/  UIMAD UR8, UR6, -0x5, UR8 ;  /* 0xfffffffb060878a4 */ /* 0x000fc8000f8e0208 */
[----:B------:R-:W-:-:S04]  /*4ed0*/  ULEA UR8, UR8, UR14, 0x3 ;  /* 0x0000000e08087291 */ /* 0x000fc8000f8e183f */
[----:B------:R-:W-:-:S04]  /*4ee0*/  UIADD3 UR8, UR8, 0x28, URZ ;  /* 0x0000002808087890 */ /* 0x000fc8000fffe03f */
[----:B------:R-:W-:-:S09]  /*4ef0*/  UPRMT UR8, URZ, 0x654, UR8 ;  /* 0x000006543f087896 */ /* 0x000fd20008000008 */
[----:B------:R-:W-:Y:S01]  /*4f00*/  SYNCS.ARRIVE.TRANS64.RED.A1T0 RZ, [UR8], RZ ;  /* 0x000000ffffff79a7 */ /* 0x000fe20008100408 */
[----:B------:R-:W-:Y:S05]  /*4f10*/  @P0 BRA `(.L_x_29) ;  /* 0x0000000000040947 */ /* 0x000fea0003800000 */
[----:B------:R-:W-:Y:S01]  /*4f20*/  BPT.TRAP 0x1 ;  /* 0x000000040000795c */ /* 0x000fe20000300000 */
.L_x_29:
[----:B------:R4:W-:Y:S01]  /*4f30*/  STL [R1+0x8c], R2 ;  /* 0x00008c0201007387 */ /* 0x0009e20000100800 */
[----:B------:R-:W0:Y:S01]  /*4f40*/  LDC R28, c[0x0][0x288] ;  /* 0x0000a200ff1c7b82 */ /* 0x000e220000000800 */
[----:B------:R-:W-:Y:S02]  /*4f50*/  UIADD3 UR9, UR12, UR5, URZ ;  /* 0x000000050c097290 */ /* 0x000fe4000fffe03f */
[----:B------:R1:W-:Y:S01]  /*4f60*/  STL [R1+0x88], R0 ;  /* 0x0000880001007387 */ /* 0x0003e20000100800 */
[----:B------:R-:W-:Y:S01]  /*4f70*/  USHF.R.S32.HI UR10, URZ, 0x1f, UR22 ;  /* 0x0000001f3f0a7899 */ /* 0x000fe20008011416 */
[----:B------:R-:W-:Y:S01]  /*4f80*/  ULDC.64 UR14, c[0x0][0x5d0] ;  /* 0x00017400000e7ab9 */ /* 0x000fe20000000a00 */
[----:B------:R-:W-:Y:S01]  /*4f90*/  ULDC UR11, c[0x0][0x284] ;  /* 0x0000a100000b7ab9 */ /* 0x000fe20000000800 */
[----:B----4-:R-:W4:Y:S01]  /*4fa0*/  S2R R2, SR_TID.X ;  /* 0x0000000000027919 */ /* 0x010f220000002100 */
[----:B-1----:R-:W2:Y:S04]  /*4fb0*/  LDL.LU R0, [R1+0x80] ;  /* 0x0000800001007983 */ /* 0x002ea80000300800 */
[----:B---3--:R-:W3:Y:S01]  /*4fc0*/  LDL.LU R227, [R1+0x84] ;  /* 0x0000840001e37983 */ /* 0x008ee20000300800 */
[----:B------:R-:W-:-:S02]  /*4fd0*/  UISETP.GT.U32.AND UP0, UPT, UR9, 0x4, UPT ;  /* 0x000000040900788c */ /* 0x000fc4000bf04070 */
[----:B------:R-:W-:Y:S01]  /*4fe0*/  UISETP.GE.U32.AND UP1, UPT, UR12, 0x5, UPT ;  /* 0x000000050c00788c */ /* 0x000fe2000bf26070 */
[--C-:B----4-:R-:W-:Y:S02]  /*4ff0*/  SHF.R.U32.HI R24, RZ, 0x2, R2.reuse ;  /* 0x00000002ff187819 */ /* 0x110fe40000011602 */
[----:B------:R-:W-:Y:S02]  /*5000*/  LOP3.LUT R26, R2, 0x60, RZ, 0xc0, !PT ;  /* 0x00000060021a7812 */ /* 0x000fe400078ec0ff */
[----:B------:R-:W-:Y:S02]  /*5010*/  SHF.R.U32.HI R27, RZ, 0x7, R2 ;  /* 0x00000007ff1b7819 */ /* 0x000fe40000011602 */
[----:B------:R-:W-:Y:S02]  /*5020*/  LOP3.LUT R25, R24, 0x7, RZ, 0xc0, !PT ;  /* 0x0000000718197812 */ /* 0x000fe400078ec0ff */
[----:B------:R-:W-:Y:S02]  /*5030*/  SHF.R.U32.HI R26, RZ, 0x1, R26 ;  /* 0x00000001ff1a7819 */ /* 0x000fe4000001161a */
[----:B------:R-:W-:-:S02]  /*5040*/  LOP3.LUT R24, R27, 0x1, RZ, 0xc0, !PT ;  /* 0x000000011b187812 */ /* 0x000fc400078ec0ff */
[----:B------:R-:W-:-:S03]  /*5050*/  IADD3 R29, RZ, -R26, -R25 ;  /* 0x8000001aff1d7210 */ /* 0x000fc60007ffe819 */
[C---:B------:R-:W-:Y:S02]  /*5060*/  IMAD.SHL.U32 R30, R24.reuse, 0x40, RZ ;  /* 0x00000040181e7824 */ /* 0x040fe400078e00ff */
[----:B------:R-:W-:Y:S02]  /*5070*/  IMAD R29, R24, -0x40, R29 ;  /* 0xffffffc0181d7824 */ /* 0x000fe400078e021d */
[----:B------:R-:W-:Y:S01]  /*5080*/  IMAD.SHL.U32 R24, R2, 0x2, RZ ;  /* 0x0000000202187824 */ /* 0x000fe200078e00ff */
[----:B------:R-:W-:-:S04]  /*5090*/  LOP3.LUT R27, R30, 0x40, R25, 0xe2, !PT ;  /* 0x000000401e1b7812 */ /* 0x000fc800078ee219 */
[----:B------:R-:W-:Y:S02]  /*50a0*/  LOP3.LUT R30, R24, 0x6, RZ, 0xc0, !PT ;  /* 0x00000006181e7812 */ /* 0x000fe400078ec0ff */
[----:B------:R-:W-:Y:S02]  /*50b0*/  LOP3.LUT R24, R2, 0x3, RZ, 0xc0, !PT ;  /* 0x0000000302187812 */ /* 0x000fe400078ec0ff */
[----:B------:R1:W5:Y:S01]  /*50c0*/  LDL.LU R2, [R1+0x8c] ;  /* 0x00008c0001027983 */ /* 0x0003620000300800 */
[----:B------:R-:W-:Y:S01]  /*50d0*/  UIMAD.WIDE.U32 UR6, UR9, -0x33333333, URZ ;  /* 0xcccccccd090678a5 */ /* 0x000fe2000f8e003f */
[----:B--2---:R-:W-:Y:S01]  /*50e0*/  PRMT R30, R30, 0x6540, R0 ;  /* 0x000065401e1e7816 */ /* 0x004fe20000000000 */
[----:B------:R-:W-:Y:S02]  /*50f0*/  IMAD.SHL.U32 R35, R0, 0x100, RZ ;  /* 0x0000010000237824 */ /* 0x000fe400078e00ff */
[----:B------:R1:W5:Y:S01]  /*5100*/  LDL.LU R0, [R1+0x88] ;  /* 0x0000880001007983 */ /* 0x0003620000300800 */
[----:B0-----:R-:W-:Y:S01]  /*5110*/  IMAD R34, R24, -0x2, R28 ;  /* 0xfffffffe18227824 */ /* 0x001fe200078e021c */
[----:B------:R-:W-:Y:S01]  /*5120*/  UIMAD UR5, UR10, UR14, URZ ;  /* 0x0000000e0a0572a4 */ /* 0x000fe2000f8e023f */
[----:B------:R-:W-:Y:S01]  /*5130*/  ISETP.GE.AND P0, PT, R35, R28, PT ;  /* 0x0000001c2300720c */ /* 0x000fe20003f06270 */
[C---:B---3--:R-:W-:Y:S01]  /*5140*/  IMAD.SHL.U32 R28, R227.reuse, 0x80, RZ ;  /* 0x00000080e31c7824 */ /* 0x048fe200078e00ff */
[----:B------:R-:W-:Y:S01]  /*5150*/  UISETP.LT.U32.AND UP0, UPT, UR12, 0x5, UP0 ;  /* 0x000000050c00788c */ /* 0x000fe20008701070 */
[--C-:B------:R-:W-:Y:S01]  /*5160*/  SHF.R.S32.HI R31, RZ, 0x1f, R30.reuse ;  /* 0x0000001fff1f7819 */ /* 0x100fe2000001141e */
[----:B------:R-:W-:Y:S01]  /*5170*/  UIMAD UR8, UR22, UR15, UR5 ;  /* 0x0000000f160872a4 */ /* 0x000fe2000f8e0205 */
[----:B------:R-:W-:Y:S01]  /*5180*/  IMAD.U32 R25, RZ, RZ, UR14 ;  /* 0x0000000eff197e24 */ /* 0x000fe2000f8e00ff */
[C---:B------:R-:W-:Y:S01]  /*5190*/  ISETP.GE.OR P0, PT, R28.reuse, UR11, P0 ;  /* 0x0000000b1c007c0c */ /* 0x040fe20008706670 */
[----:B------:R-:W-:Y:S01]  /*51a0*/  USEL UR5, URZ, 0x1, !UP0 ;  /* 0x000000013f057887 */ /* 0x000fe2000c000000 */
[----:B------:R-:W-:Y:S01]  /*51b0*/  IMAD.WIDE R32, R227, 0x80, RZ ;  /* 0x00000080e3207825 */ /* 0x000fe200078e02ff */
[----:B------:R-:W-:Y:S01]  /*51c0*/  USHF.R.U32.HI UR6, URZ, 0x2, UR7 ;  /* 0x000000023f067899 */ /* 0x000fe20008011607 */
[----:B------:R-:W-:Y:S01]  /*51d0*/  IADD3 R38, -R28, UR11, R29 ;  /* 0x0000000b1c267c10 */ /* 0x000fe2000fffe11d */
[----:B------:R-:W-:Y:S01]  /*51e0*/  ULOP3.LUT UR4, UR4, UR5, URZ, 0x3c, !UPT ;  /* 0x0000000504047292 */ /* 0x000fe2000f8e3c3f */
[----:B------:R-:W-:Y:S01]  /*51f0*/  IMAD.WIDE.U32 R24, R25, UR22, R30 ;  /* 0x0000001619187c25 */ /* 0x000fe2000f8e001e */
[----:B------:R-:W-:Y:S01]  /*5200*/  UIMAD UR5, UR6, -0x5, UR9 ;  /* 0xfffffffb060578a4 */ /* 0x000fe2000f8e0209 */
[----:B------:R-:W-:Y:S01]  /*5210*/  LOP3.LUT R39, R32, R27, R26, 0xfe, !PT ;  /* 0x0000001b20277212 */ /* 0x000fe200078efe1a */
[----:B------:R-:W-:Y:S01]  /*5220*/  @UP1 ULOP3.LUT UR4, UR4, 0x1, UR6, 0x78, !UPT ;  /* 0x0000000104041892 */ /* 0x000fe2000f8e7806 */
[----:B------:R-:W-:-:S02]  /*5230*/  VIADD R25, R25, UR8 ;  /* 0x0000000819197c36 */ /* 0x000fc40008000000 */
[----:B------:R-:W-:Y:S02]  /*5240*/  IMAD.IADD R35, R34, 0x1, -R35 ;  /* 0x0000000122237824 */ /* 0x000fe400078e0a23 */
[----:B------:R-:W-:Y:S01]  /*5250*/  IMAD.MOV.U32 R34, RZ, RZ, -0x1 ;  /* 0xffffffffff227424 */ /* 0x000fe200078e00ff */
[----:B-1----:R-:W-:Y:S06]  /*5260*/  @P0 BRA `(.L_x_31) ;  /* 0x0000008c00980947 */ /* 0x002fec0003800000 */
[----:B------:R-:W0:Y:S01]  /*5270*/  LDC.64 R28, c[0x0][0x5c8] ;  /* 0x00017200ff1c7b82 */ /* 0x000e220000000a00 */
[----:B------:R-:W-:Y:S01]  /*5280*/  ULDC.64 UR6, c[0x0][0x5c0] ;  /* 0x0001700000067ab9 */ /* 0x000fe20000000a00 */
[----:B------:R-:W-:Y:S01]  /*5290*/  BSSY B0, `(.L_x_31) ;  /* 0x00008e3000007945 */ /* 0x000fe20003800000 */
[-C--:B0-----:R-:W-:Y:S02]  /*52a0*/  IMAD R26, R33, R28.reuse, RZ ;  /* 0x0000001c211a7224 */ /* 0x081fe400078e02ff */
[----:B------:R-:W-:-:S04]  /*52b0*/  IMAD.WIDE.U32 R24, R39, R28, R24 ;  /* 0x0000001c27187225 */ /* 0x000fc800078e0018 */
[----:B------:R-:W-:Y:S01]  /*52c0*/  IMAD R27, R39, R29, R26 ;  /* 0x0000001d271b7224 */ /* 0x000fe200078e021a */
[----:B------:R-:W-:Y:S02]  /*52d0*/  LEA R26, P0, R28, R24, 0x3 ;  /* 0x000000181c1a7211 */ /* 0x000fe400078018ff */
[----:B------:R-:W-:Y:S01]  /*52e0*/  IADD3 R24, P1, R24, UR6, RZ ;  /* 0x0000000618187c10 */ /* 0x000fe2000ff3e0ff */
[----:B------:R-:W-:Y:S01]  /*52f0*/  IMAD.IADD R27, R25, 0x1, R27 ;  /* 0x00000001191b7824 */ /* 0x000fe200078e021b */
[----:B------:R-:W-:-:S04]  /*5300*/  IADD3 R26, P3, R26, UR6, RZ ;  /* 0x000000061a1a7c10 */ /* 0x000fc8000ff7e0ff */
[----:B------:R-:W-:Y:S02]  /*5310*/  LEA.HI.X R28, R28, R27, R29, 0x3, P0 ;  /* 0x0000001b1c1c7211 */ /* 0x000fe400000f1c1d */
[----:B------:R-:W-:Y:S02]  /*5320*/  FSETP.NEU.AND P0, PT, RZ, UR21, PT ;  /* 0x00000015ff007c0b */ /* 0x000fe4000bf0d000 */
[----:B------:R-:W-:Y:S02]  /*5330*/  IADD3.X R25, R27, UR7, RZ, P1, !PT ;  /* 0x000000071b197c10 */ /* 0x000fe40008ffe4ff */
[----:B------:R-:W-:-:S09]  /*5340*/  IADD3.X R27, R28, UR7, RZ, P3, !PT ;  /* 0x000000071c1b7c10 */ /* 0x000fd20009ffe4ff */
[----:B------:R-:W-:Y:S05]  /*5350*/  @!P0 BRA `(.L_x_32) ;  /* 0x0000006800d88947 */ /* 0x000fea0003800000 */
[----:B------:R-:W-:Y:S01]  /*5360*/  ULDC.64 UR8, c[0x0][0x5b8] ;  /* 0x00016e0000087ab9 */ /* 0x000fe20000000a00 */
[----:B------:R-:W-:Y:S01]  /*5370*/  ISETP.GE.AND P0, PT, R38, 0x1, PT ;  /* 0x000000012600780c */ /* 0x000fe20003f06270 */
[----:B------:R-:W-:Y:S02]  /*5380*/  UIMAD UR6, UR10, UR8, URZ ;  /* 0x000000080a0672a4 */ /* 0x000fe4000f8e023f */
[----:B------:R-:W-:Y:S01]  /*5390*/  IMAD.U32 R29, RZ, RZ, UR8 ;  /* 0x00000008ff1d7e24 */ /* 0x000fe2000f8e00ff */
[----:B------:R-:W-:Y:S01]  /*53a0*/  BSSY B1, `(.L_x_33) ;  /* 0x000000f000017945 */ /* 0x000fe20003800000 */
[----:B------:R-:W-:Y:S01]  /*53b0*/  ISETP.LT.OR P4, PT, R35, 0x1, !P0 ;  /* 0x000000012300780c */ /* 0x000fe20004781670 */
[----:B------:R-:W-:Y:S02]  /*53c0*/  UIMAD UR6, UR22, UR9, UR6 ;  /* 0x00000009160672a4 */ /* 0x000fe4000f8e0206 */
[----:B------:R-:W-:Y:S01]  /*53d0*/  IMAD.WIDE.U32 R30, R29, UR22, R30 ;  /* 0x000000161d1e7c25 */ /* 0x000fe2000f8e001e */
[----:B------:R-:W-:-:S03]  /*53e0*/  ULDC.64 UR8, c[0x0][0x5a8] ;  /* 0x00016a0000087ab9 */ /* 0x000fc60000000a00 */
[----:B------:R-:W-:Y:S01]  /*53f0*/  VIADD R31, R31, UR6 ;  /* 0x000000061f1f7c36 */ /* 0x000fe20008000000 */
[----:B------:R-:W-:Y:S02]  /*5400*/  ULDC.64 UR6, c[0x0][0x5b0] ;  /* 0x00016c0000067ab9 */ /* 0x000fe40000000a00 */
[----:B------:R-:W-:Y:S02]  /*5410*/  IMAD R36, R33, UR6, RZ ;  /* 0x0000000621247c24 */ /* 0x000fe4000f8e02ff */
[----:B------:R-:W-:-:S04]  /*5420*/  IMAD.WIDE.U32 R28, R39, UR6, R30 ;  /* 0x00000006271c7c25 */ /* 0x000fc8000f8e001e */
[--C-:B------:R-:W-:Y:S01]  /*5430*/  IMAD R37, R39, UR7, R36.reuse ;  /* 0x0000000727257c24 */ /* 0x100fe2000f8e0224 */
[----:B------:R-:W-:Y:S02]  /*5440*/  IADD3 R28, P1, R28, UR8, RZ ;  /* 0x000000081c1c7c10 */ /* 0x000fe4000ff3e0ff */
[----:B------:R-:W-:Y:S02]  /*5450*/  PRMT R36, RZ, 0x7610, R36 ;  /* 0x00007610ff247816 */ /* 0x000fe40000000024 */
[----:B------:R-:W-:Y:S01]  /*5460*/  IADD3.X R29, R29, UR9, R37, P1, !PT ;  /* 0x000000091d1d7c10 */ /* 0x000fe20008ffe425 */
[----:B------:R-:W-:Y:S08]  /*5470*/  @P4 BRA `(.L_x_34) ;  /* 0x0000000000044947 */ /* 0x000ff00003800000 */
[----:B------:R0:W5:Y:S02]  /*5480*/  LDG.E.U8 R36, desc[UR18][R28.64] ;  /* 0x000000121c247981 */ /* 0x000164000c1e1100 */
.L_x_34:
[----:B------:R-:W-:Y:S05]  /*5490*/  BSYNC B1 ;  /* 0x0000000000017941 */ /* 0x000fea0003800000 */
.L_x_33:
[----:B-----5:R-:W-:Y:S01]  /*54a0*/  LOP3.LUT R36, R36, 0xff, RZ, 0xc0, !PT ;  /* 0x000000ff24247812 */ /* 0x020fe200078ec0ff */
[----:B------:R-:W-:Y:S01]  /*54b0*/  BSSY B1, `(.L_x_35) ;  /* 0x000000b000017945 */ /* 0x000fe20003800000 */
[----:B------:R-:W-:Y:S02]  /*54c0*/  ISETP.LT.OR P3, PT, R35, 0x2, !P0 ;  /* 0x000000022300780c */ /* 0x000fe40004761670 */
[----:B------:R-:W-:-:S05]  /*54d0*/  F2FP.F16.E5M2.UNPACK_B R36, R36 ;  /* 0x00000024ff24723e */ /* 0x000fca00020004ff */
[----:B------:R-:W-:-:S05]  /*54e0*/  HADD2.F32 R36, -RZ, R36.H0_H0 ;  /* 0x20000024ff247230 */ /* 0x000fca0000004100 */
[----:B------:R-:W-:Y:S01]  /*54f0*/  FMUL R37, R36, UR21 ;  /* 0x0000001524257c20 */ /* 0x000fe20008400000 */
[----:B------:R-:W-:-:S03]  /*5500*/  PRMT R36, RZ, 0x7610, R36 ;  /* 0x00007610ff247816 */ /* 0x000fc60000000024 */
[----:B------:R-:W-:-:S05]  /*5510*/  FFMA R37, R226, UR20, R37 ;  /* 0x00000014e2257c23 */ /* 0x000fca0008000025 */
[----:B------:R-:W-:-:S05]  /*5520*/  F2FP.SATFINITE.E5M2.F32.PACK_AB_MERGE_C R37, RZ, R37, RZ ;  /* 0x00000025ff25723e */ /* 0x000fca00048060ff */
[----:B------:R1:W-:Y:S01]  /*5530*/  @!P4 STG.E.U8 desc[UR18][R24.64], R37 ;  /* 0x000000251800c986 */ /* 0x0003e2000c101112 */
[----:B------:R-:W-:Y:S05]  /*5540*/  @P3 BRA `(.L_x_36) ;  /* 0x0000000000043947 */ /* 0x000fea0003800000 */
[----:B------:R2:W5:Y:S02]  /*5550*/  LDG.E.U8 R36, desc[UR18][R28.64+0x1] ;  /* 0x000001121c247981 */ /* 0x000564000c1e1100 */
.L_x_36:
[----:B------:R-:W-:Y:S05]  /*5560*/  BSYNC B1 ;  /* 0x0000000000017941 */ /* 0x000fea0003800000 */
.L_x_35:
[----:B-----5:R-:W-:Y:S01]  /*5570*/  LOP3.LUT R36, R36, 0xff, RZ, 0xc0, !PT ;  /* 0x000000ff24247812 */ /* 0x020fe200078ec0ff */
[----:B------:R-:W-:Y:S01]  /*5580*/  BSSY B1, `(.L_x_37) ;  /* 0x0000013000017945 */ /* 0x000fe20003800000 */
[----:B-1----:R-:W-:Y:S02]  /*5590*/  IADD3 R37, P1, R39, 0x8, RZ ;  /* 0x0000000827257810 */ /* 0x002fe40007f3e0ff */
[----:B------:R-:W-:-:S03]  /*55a0*/  F2FP.F16.E5M2.UNPACK_B R36, R36 ;  /* 0x00000024ff24723e */ /* 0x000fc600020004ff */
[----:B------:R-:W-:Y:S01]  /*55b0*/  IMAD.X R32, RZ, RZ, R33, P1 ;  /* 0x000000ffff207224 */ /* 0x000fe200008e0621 */
[----:B------:R-:W-:Y:S01]  /*55c0*/  ISETP.GE.AND P1, PT, R38, 0x9, PT ;  /* 0x000000092600780c */ /* 0x000fe20003f26270 */
[----:B------:R-:W-:Y:S02]  /*55d0*/  HADD2.F32 R36, -RZ, R36.H0_H0 ;  /* 0x20000024ff247230 */ /* 0x000fe40000004100 */
[----:B------:R-:W-:Y:S01]  /*55e0*/  IMAD R32, R32, UR6, RZ ;  /* 0x0000000620207c24 */ /* 0x000fe2000f8e02ff */
[----:B------:R-:W-:Y:S01]  /*55f0*/  ISETP.LT.OR P5, PT, R35, 0x1, !P1 ;  /* 0x000000012300780c */ /* 0x000fe20004fa1670 */
[----:B------:R-:W-:-:S04]  /*5600*/  IMAD.WIDE.U32 R30, R37, UR6, R30 ;  /* 0x00000006251e7c25 */ /* 0x000fc8000f8e001e */
[----:B------:R-:W-:Y:S01]  /*5610*/  FMUL R36, R36, UR21 ;  /* 0x0000001524247c20 */ /* 0x000fe20008400000 */
[----:B------:R-:W-:-:S03]  /*5620*/  IMAD R37, R37, UR7, R32 ;  /* 0x0000000725257c24 */ /* 0x000fc6000f8e0220 */
[----:B------:R-:W-:Y:S01]  /*5630*/  FFMA R36, R225, UR20, R36 ;  /* 0x00000014e1247c23 */ /* 0x000fe20008000024 */
[----:B------:R-:W-:Y:S02]  /*5640*/  IADD3 R30, P4, R30, UR8, RZ ;  /* 0x000000081e1e7c10 */ /* 0x000fe4000ff9e0ff */
[----:B------:R-:W-:Y:S02]  /*5650*/  PRMT R32, RZ, 0x7610, R32 ;  /* 0x00007610ff207816 */ /* 0x000fe40000000020 */
[----:B------:R-:W-:Y:S02]  /*5660*/  F2FP.SATFINITE.E5M2.F32.PACK_AB_MERGE_C R33, RZ, R36, RZ ;  /* 0x00000024ff21723e */ /* 0x000fe400048060ff */
[----:B------:R-:W-:-:S03]  /*5670*/  IADD3.X R31, R31, UR9, R37, P4, !PT ;  /* 0x000000091f1f7c10 */ /* 0x000fc6000a7fe425 */
[----:B------:R1:W-:Y:S01]  /*5680*/  @!P3 STG.E.U8 desc[UR18][R24.64+0x1], R33 ;  /* 0x000001211800b986 */ /* 0x0003e2000c101112 */
[----:B------:R-:W-:Y:S05]  /*5690*/  @P5 BRA `(.L_x_38) ;  /* 0x0000000000045947 */ /* 0x000fea0003800000 */
[----:B------:R3:W5:Y:S02]  /*56a0*/  LDG.E.U8 R32, desc[UR18][R30.64] ;  /* 0x000000121e207981 */ /* 0x000764000c1e1100 */
.L_x_38:
[----:B------:R-:W-:Y:S05]  /*56b0*/  BSYNC B1 ;  /* 0x0000000000017941 */ /* 0x000fea0003800000 */
.L_x_37:
[----:B-----5:R-:W-:Y:S01]  /*56c0*/  LOP3.LUT R32, R32, 0xff, RZ, 0xc0, !PT ;  /* 0x000000ff20207812 */ /* 0x020fe200078ec0ff */
[----:B------:R-:W-:Y:S01]  /*56d0*/  BSSY B1, `(.L_x_39) ;  /* 0x000000b000017945 */ /* 0x000fe20003800000 */
[----:B------:R-:W-:Y:S02]  /*56e0*/  ISETP.LT.OR P3, PT, R35, 0x2, !P1 ;  /* 0x000000022300780c */ /* 0x000fe40004f61670 */
[----:B------:R-:W-:-:S05]  /*56f0*/  F2FP.F16.E5M2.UNPACK_B R32, R32 ;  /* 0x00000020ff20723e */ /* 0x000fca00020004ff */
[----:B------:R-:W-:-:S05]  /*5700*/  HADD2.F32 R32, -RZ, R32.H0_H0 ;  /* 0x20000020ff207230 */ /* 0x000fca0000004100 */
[----:B-1----:R-:W-:Y:S01]  /*5710*/  FMUL R33, R32, UR21 ;  /* 0x0000001520217c20 */ /* 0x002fe20008400000 */
[----:B------:R-:W-:-:S03]  /*5720*/  PRMT R32, RZ, 0x7610, R32 ;  /* 0x00007610ff207816 */ /* 0x000fc60000000020 */
[----:B------:R-:W-:-:S05]  /*5730*/  FFMA R33, R224, UR20, R33 ;  /* 0x00000014e0217c23 */ /* 0x000fca0008000021 */
[----:B------:R-:W-:-:S05]  /*5740*/  F2FP.SATFINITE.E5M2.F32.PACK_AB_MERGE_C R33, RZ, R33, RZ ;  /* 0x00000021ff21723e */ /* 0x000fca00048060ff */
[----:B------:R1:W-:Y:S01]  /*5750*/  @!P5 STG.E.U8 desc[UR18][R26.64], R33 ;  /* 0x000000211a00d986 */ /* 0x0003e2000c101112 */
[----:B------:R-:W-:Y:S05]  /*5760*/  @P3 BRA `(.L_x_40) ;  /* 0x0000000000043947 */ /* 0x000fea0003800000 */
[----:B------:R4:W5:Y:S02]  /*5770*/  LDG.E.U8 R32, desc[UR18][R30.64+0x1] ;  /* 0x000001121e207981 */ /* 0x000964000c1e1100 */
.L_x_40:
[----:B------:R-:W-:Y:S05]  /*5780*/  BSYNC B1 ;  /* 0x0000000000017941 */ /* 0x000fea0003800000 */
.L_x_39:
[----:B-----5:R-:W-:Y:S01]  /*5790*/  LOP3.LUT R32, R32, 0xff, RZ, 0xc0, !PT ;  /* 0x000000ff20207812 */ /* 0x020fe200078ec0ff */
[----:B------:R-:W-:Y:S01]  /*57a0*/  BSSY B1, `(.L_x_41) ;  /* 0x000000b000017945 */ /* 0x000fe20003800000 */
[----:B------:R-:W-:Y:S02]  /*57b0*/  ISETP.LT.OR P4, PT, R35, 0x9, !P0 ;  /* 0x000000092300780c */ /* 0x000fe40004781670 */
[----:B------:R-:W-:-:S05]  /*57c0*/  F2FP.F16.E5M2.UNPACK_B R32, R32 ;  /* 0x00000020ff20723e */ /* 0x000fca00020004ff */
[----:B------:R-:W-:-:S05]  /*57d0*/  HADD2.F32 R32, -RZ, R32.H0_H0 ;  /* 0x20000020ff207230 */ /* 0x000fca0000004100 */
[----:B------:R-:W-:-:S04]  /*57e0*/  FMUL R32, R32, UR21 ;  /* 0x0000001520207c20 */ /* 0x000fc80008400000 */
[----:B------:R-:W-:-:S05]  /*57f0*/  FFMA R32, R223, UR20, R32 ;  /* 0x00000014df207c23 */ /* 0x000fca0008000020 */
[----:B-1----:R-:W-:Y:S02]  /*5800*/  F2FP.SATFINITE.E5M2.F32.PACK_AB_MERGE_C R33, RZ, R32, RZ ;  /* 0x00000020ff21723e */ /* 0x002fe400048060ff */
[----:B------:R-:W-:-:S03]  /*5810*/  PRMT R32, RZ, 0x7610, R32 ;  /* 0x00007610ff207816 */ /* 0x000fc60000000020 */
[----:B------:R1:W-:Y:S01]  /*5820*/  @!P3 STG.E.U8 desc[UR18][R26.64+0x1], R33 ;  /* 0x000001211a00b986 */ /* 0x0003e2000c101112 */
[----:B------:R-:W-:Y:S05]  /*5830*/  @P4 BRA `(.L_x_42) ;  /* 0x0000000000044947 */ /* 0x000fea0003800000 */
[----:B------:R0:W5:Y:S02]  /*5840*/  LDG.E.U8 R32, desc[UR18][R28.64+0x8] ;  /* 0x000008121c207981 */ /* 0x000164000c1e1100 */
.L_x_42:
[----:B------:R-:W-:Y:S05]  /*5850*/  BSYNC B1 ;  /* 0x0000000000017941 */ /* 0x000fea0003800000 */
.L_x_41:
        /* <DEDUP_REMOVED lines=12> */
.L_x_44:
[----:B------:R-:W-:Y:S05]  /*5920*/  BSYNC B1 ;  /* 0x0000000000017941 */ /* 0x000fea0003800000 */
.L_x_43:
        /* <DEDUP_REMOVED lines=12> */
.L_x_46:
[----:B------:R-:W-:Y:S05]  /*59f0*/  BSYNC B1 ;  /* 0x0000000000017941 */ /* 0x000fea0003800000 */
.L_x_45:
        /* <DEDUP_REMOVED lines=12> */
.L_x_48:
[----:B------:R-:W-:Y:S05]  /*5ac0*/  BSYNC B1 ;  /* 0x0000000000017941 */ /* 0x000fea0003800000 */
.L_x_47:
        /* <DEDUP_REMOVED lines=12> */
.L_x_50:
[----:B------:R-:W-:Y:S05]  /*5b90*/  BSYNC B1 ;  /* 0x0000000000017941 */ /* 0x000fea0003800000 */
.L_x_49:
        /* <DEDUP_REMOVED lines=12> */
.L_x_52:
[----:B------:R-:W-:Y:S05]  /*5c60*/  BSYNC B1 ;  /* 0x0000000000017941 */ /* 0x000fea0003800000 */
.L_x_51:
        /* <DEDUP_REMOVED lines=12> */
.L_x_54:
[----:B------:R-:W-:Y:S05]  /*5d30*/  BSYNC B1 ;  /* 0x0000000000017941 */ /* 0x000fea0003800000 */
.L_x_53:
        /* <DEDUP_REMOVED lines=12> */
.L_x_56:
[----:B------:R-:W-:Y:S05]  /*5e00*/  BSYNC B1 ;  /* 0x0000000000017941 */ /* 0x000fea0003800000 */
.L_x_55:
        /* <DEDUP_REMOVED lines=12> */
.L_x_58:
[----:B------:R-:W-:Y:S05]  /*5ed0*/  BSYNC B1 ;  /* 0x0000000000017941 */ /* 0x000fea0003800000 */
.L_x_57:
        /* <DEDUP_REMOVED lines=12> */
.L_x_60:
[----:B------:R-:W-:Y:S05]  /*5fa0*/  BSYNC B1 ;  /* 0x0000000000017941 */ /* 0x000fea0003800000 */
.L_x_59:
        /* <DEDUP_REMOVED lines=12> */
.L_x_62:
[----:B------:R-:W-:Y:S05]  /*6070*/  BSYNC B1 ;  /* 0x0000000000017941 */ /* 0x000fea0003800000 */
.L_x_61:
        /* <DEDUP_REMOVED lines=12> */
.L_x_64:
[----:B------:R-:W-:Y:S05]  /*6140*/  BSYNC B1 ;  /* 0x0000000000017941 */ /* 0x000fea0003800000 */
.L_x_63:
        /* <DEDUP_REMOVED lines=12> */
.L_x_66:
[----:B------:R-:W-:Y:S05]  /*6210*/  BSYNC B1 ;  /* 0x0000000000017941 */ /* 0x000fea0003800000 */
.L_x_65:
        /* <DEDUP_REMOVED lines=12> */
.L_x_68:
[----:B------:R-:W-:Y:S05]  /*62e0*/  BSYNC B1 ;  /* 0x0000000000017941 */ /* 0x000fea0003800000 */
.L_x_67:
        /* <DEDUP_REMOVED lines=12> */
.L_x_70:
[----:B------:R-:W-:Y:S05]  /*63b0*/  BSYNC B1 ;  /* 0x0000000000017941 */ /* 0x000fea0003800000 */
.L_x_69:
        /* <DEDUP_REMOVED lines=12> */
.L_x_72:
[----:B------:R-:W-:Y:S05]  /*6480*/  BSYNC B1 ;  /* 0x0000000000017941 */ /* 0x000fea0003800000 */
.L_x_71:
        /* <DEDUP_REMOVED lines=12> */
.L_x_74:
[----:B------:R-:W-:Y:S05]  /*6550*/  BSYNC B1 ;  /* 0x0000000000017941 */ /* 0x000fea0003800000 */
.L_x_73:
        /* <DEDUP_REMOVED lines=12> */
.L_x_76:
[----:B------:R-:W-:Y:S05]  /*6620*/  BSYNC B1 ;  /* 0x0000000000017941 */ /* 0x000fea0003800000 */
.L_x_75:
        /* <DEDUP_REMOVED lines=12> */
.L_x_78:
[----:B------:R-:W-:Y:S05]  /*66f0*/  BSYNC B1 ;  /* 0x0000000000017941 */ /* 0x000fea0003800000 */
.L_x_77:
        /* <DEDUP_REMOVED lines=12> */
.L_x_80:
[----:B------:R-:W-:Y:S05]  /*67c0*/  BSYNC B1 ;  /* 0x0000000000017941 */ /* 0x000fea0003800000 */
.L_x_79:
        /* <DEDUP_REMOVED lines=12> */
.L_x_82:
[----:B------:R-:W-:Y:S05]  /*6890*/  BSYNC B1 ;  /* 0x0000000000017941 */ /* 0x000fea0003800000 */
.L_x_81:
        /* <DEDUP_REMOVED lines=12> */
.L_x_84:
[----:B------:R-:W-:Y:S05]  /*6960*/  BSYNC B1 ;  /* 0x0000000000017941 */ /* 0x000fea0003800000 */
.L_x_83:
        /* <DEDUP_REMOVED lines=12> */
.L_x_86:
[----:B------:R-:W-:Y:S05]  /*6a30*/  BSYNC B1 ;  /* 0x0000000000017941 */ /* 0x000fea0003800000 */
.L_x_85:
        /* <DEDUP_REMOVED lines=12> */
.L_x_88:
[----:B------:R-:W-:Y:S05]  /*6b00*/  BSYNC B1 ;  /* 0x0000000000017941 */ /* 0x000fea0003800000 */
.L_x_87:
        /* <DEDUP_REMOVED lines=12> */
.L_x_90:
[----:B------:R-:W-:Y:S05]  /*6bd0*/  BSYNC B1 ;  /* 0x0000000000017941 */ /* 0x000fea0003800000 */
.L_x_89:
        /* <DEDUP_REMOVED lines=12> */
.L_x_92:
[----:B------:R-:W-:Y:S05]  /*6ca0*/  BSYNC B1 ;  /* 0x0000000000017941 */ /* 0x000fea0003800000 */
.L_x_91:
        /* <DEDUP_REMOVED lines=12> */
.L_x_94:
[----:B------:R-:W-:Y:S05]  /*6d70*/  BSYNC B1 ;  /* 0x0000000000017941 */ /* 0x000fea0003800000 */
.L_x_93:
        /* <DEDUP_REMOVED lines=12> */
.L_x_96:
[----:B------:R-:W-:Y:S05]  /*6e40*/  BSYNC B1 ;  /* 0x0000000000017941 */ /* 0x000fea0003800000 */
.L_x_95:
        /* <DEDUP_REMOVED lines=12> */
.L_x_98:
[----:B------:R-:W-:Y:S05]  /*6f10*/  BSYNC B1 ;  /* 0x0000000000017941 */ /* 0x000fea0003800000 */
.L_x_97:
        /* <DEDUP_REMOVED lines=12> */
.L_x_100:
[----:B------:R-:W-:Y:S05]  /*6fe0*/  BSYNC B1 ;  /* 0x0000000000017941 */ /* 0x000fea0003800000 */
.L_x_99:
        /* <DEDUP_REMOVED lines=12> */
.L_x_102:
[----:B------:R-:W-:Y:S05]  /*70b0*/  BSYNC B1 ;  /* 0x0000000000017941 */ /* 0x000fea0003800000 */
.L_x_101:
        /* <DEDUP_REMOVED lines=12> */
.L_x_104:
[----:B------:R-:W-:Y:S05]  /*7180*/  BSYNC B1 ;  /* 0x0000000000017941 */ /* 0x000fea0003800000 */
.L_x_103:
        /* <DEDUP_REMOVED lines=12> */
.L_x_106:
[----:B------:R-:W-:Y:S05]  /*7250*/  BSYNC B1 ;  /* 0x0000000000017941 */ /* 0x000fea0003800000 */
.L_x_105:
        /* <DEDUP_REMOVED lines=12> */
.L_x_108:
[----:B------:R-:W-:Y:S05]  /*7320*/  BSYNC B1 ;  /* 0x0000000000017941 */ /* 0x000fea0003800000 */
.L_x_107:
        /* <DEDUP_REMOVED lines=12> */
.L_x_110:
[----:B------:R-:W-:Y:S05]  /*73f0*/  BSYNC B1 ;  /* 0x0000000000017941 */ /* 0x000fea0003800000 */
.L_x_109:
        /* <DEDUP_REMOVED lines=12> */
.L_x_112:
[----:B------:R-:W-:Y:S05]  /*74c0*/  BSYNC B1 ;  /* 0x0000000000017941 */ /* 0x000fea0003800000 */
.L_x_111:
        /* <DEDUP_REMOVED lines=12> */
.L_x_114:
[----:B------:R-:W-:Y:S05]  /*7590*/  BSYNC B1 ;  /* 0x0000000000017941 */ /* 0x000fea0003800000 */
.L_x_113:
        /* <DEDUP_REMOVED lines=12> */
.L_x_116:
[----:B------:R-:W-:Y:S05]  /*7660*/  BSYNC B1 ;  /* 0x0000000000017941 */ /* 0x000fea0003800000 */
.L_x_115:
        /* <DEDUP_REMOVED lines=12> */
.L_x_118:
[----:B------:R-:W-:Y:S05]  /*7730*/  BSYNC B1 ;  /* 0x0000000000017941 */ /* 0x000fea0003800000 */
.L_x_117:
        /* <DEDUP_REMOVED lines=12> */
.L_x_120:
[----:B------:R-:W-:Y:S05]  /*7800*/  BSYNC B1 ;  /* 0x0000000000017941 */ /* 0x000fea0003800000 */
.L_x_119:
        /* <DEDUP_REMOVED lines=12> */
.L_x_122:
[----:B------:R-:W-:Y:S05]  /*78d0*/  BSYNC B1 ;  /* 0x0000000000017941 */ /* 0x000fea0003800000 */
.L_x_121:
        /* <DEDUP_REMOVED lines=12> */
.L_x_124:
[----:B------:R-:W-:Y:S05]  /*79a0*/  BSYNC B1 ;  /* 0x0000000000017941 */ /* 0x000fea0003800000 */
.L_x_123:
        /* <DEDUP_REMOVED lines=12> */
.L_x_126:
[----:B------:R-:W-:Y:S05]  /*7a70*/  BSYNC B1 ;  /* 0x0000000000017941 */ /* 0x000fea0003800000 */
.L_x_125:
        /* <DEDUP_REMOVED lines=12> */
.L_x_128:
[----:B------:R-:W-:Y:S05]  /*7b40*/  BSYNC B1 ;  /* 0x0000000000017941 */ /* 0x000fea0003800000 */
.L_x_127:
        /* <DEDUP_REMOVED lines=12> */
.L_x_130:
[----:B------:R-:W-:Y:S05]  /*7c10*/  BSYNC B1 ;  /* 0x0000000000017941 */ /* 0x000fea0003800000 */
.L_x_129:
        /* <DEDUP_REMOVED lines=12> */
.L_x_132:
[----:B------:R-:W-:Y:S05]  /*7ce0*/  BSYNC B1 ;  /* 0x0000000000017941 */ /* 0x000fea0003800000 */
.L_x_131:
        /* <DEDUP_REMOVED lines=12> */
.L_x_134:
[----:B------:R-:W-:Y:S05]  /*7db0*/  BSYNC B1 ;  /* 0x0000000000017941 */ /* 0x000fea0003800000 */
.L_x_133:
        /* <DEDUP_REMOVED lines=12> */
.L_x_136:
[----:B------:R-:W-:Y:S05]  /*7e80*/  BSYNC B1 ;  /* 0x0000000000017941 */ /* 0x000fea0003800000 */
.L_x_135:
        /* <DEDUP_REMOVED lines=12> */
.L_x_138:
[----:B------:R-:W-:Y:S05]  /*7f50*/  BSYNC B1 ;  /* 0x0000000000017941 */ /* 0x000fea0003800000 */
.L_x_137:
        /* <DEDUP_REMOVED lines=12> */
.L_x_140:
[----:B------:R-:W-:Y:S05]  /*8020*/  BSYNC B1 ;  /* 0x0000000000017941 */ /* 0x000fea0003800000 */
.L_x_139:
        /* <DEDUP_REMOVED lines=12> */
.L_x_142:
[----:B------:R-:W-:Y:S05]  /*80f0*/  BSYNC B1 ;  /* 0x0000000000017941 */ /* 0x000fea0003800000 */
.L_x_141:
        /* <DEDUP_REMOVED lines=12> */
.L_x_144:
[----:B------:R-:W-:Y:S05]  /*81c0*/  BSYNC B1 ;  /* 0x0000000000017941 */ /* 0x000fea0003800000 */
.L_x_143:
        /* <DEDUP_REMOVED lines=12> */
.L_x_146:
[----:B------:R-:W-:Y:S05]  /*8290*/  BSYNC B1 ;  /* 0x0000000000017941 */ /* 0x000fea0003800000 */
.L_x_145:
        /* <DEDUP_REMOVED lines=12> */
.L_x_148:
[----:B------:R-:W-:Y:S05]  /*8360*/  BSYNC B1 ;  /* 0x0000000000017941 */ /* 0x000fea0003800000 */
.L_x_147:
        /* <DEDUP_REMOVED lines=12> */
.L_x_150:
[----:B------:R-:W-:Y:S05]  /*8430*/  BSYNC B1 ;  /* 0x0000000000017941 */ /* 0x000fea0003800000 */
.L_x_149:
        /* <DEDUP_REMOVED lines=12> */
.L_x_152:
[----:B------:R-:W-:Y:S05]  /*8500*/  BSYNC B1 ;  /* 0x0000000000017941 */ /* 0x000fea0003800000 */
.L_x_151:
        /* <DEDUP_REMOVED lines=12> */
.L_x_154:
[----:B------:R-:W-:Y:S05]  /*85d0*/  BSYNC B1 ;  /* 0x0000000000017941 */ /* 0x000fea0003800000 */
.L_x_153:
        /* <DEDUP_REMOVED lines=12> */
.L_x_156:
[----:B------:R-:W-:Y:S05]  /*86a0*/  BSYNC B1 ;  /* 0x0000000000017941 */ /* 0x000fea0003800000 */
.L_x_155:
        /* <DEDUP_REMOVED lines=12> */
.L_x_158:
[----:B------:R-:W-:Y:S05]  /*8770*/  BSYNC B1 ;  /* 0x0000000000017941 */ /* 0x000fea0003800000 */
.L_x_157:
        /* <DEDUP_REMOVED lines=12> */
.L_x_160:
[----:B------:R-:W-:Y:S05]  /*8840*/  BSYNC B1 ;  /* 0x0000000000017941 */ /* 0x000fea0003800000 */
.L_x_159:
        /* <DEDUP_REMOVED lines=12> */
.L_x_162:
[----:B------:R-:W-:Y:S05]  /*8910*/  BSYNC B1 ;  /* 0x0000000000017941 */ /* 0x000fea0003800000 */
.L_x_161:
        /* <DEDUP_REMOVED lines=12> */
.L_x_164:
[----:B------:R-:W-:Y:S05]  /*89e0*/  BSYNC B1 ;  /* 0x0000000000017941 */ /* 0x000fea0003800000 */
.L_x_163:
        /* <DEDUP_REMOVED lines=12> */
.L_x_166:
[----:B------:R-:W-:Y:S05]  /*8ab0*/  BSYNC B1 ;  /* 0x0000000000017941 */ /* 0x000fea0003800000 */
.L_x_165:
        /* <DEDUP_REMOVED lines=12> */
.L_x_168:
[----:B------:R-:W-:Y:S05]  /*8b80*/  BSYNC B1 ;  /* 0x0000000000017941 */ /* 0x000fea0003800000 */
.L_x_167:
        /* <DEDUP_REMOVED lines=12> */
.L_x_170:
[----:B------:R-:W-:Y:S05]  /*8c50*/  BSYNC B1 ;  /* 0x0000000000017941 */ /* 0x000fea0003800000 */
.L_x_169:
        /* <DEDUP_REMOVED lines=12> */
.L_x_172:
[----:B------:R-:W-:Y:S05]  /*8d20*/  BSYNC B1 ;  /* 0x0000000000017941 */ /* 0x000fea0003800000 */
.L_x_171:
        /* <DEDUP_REMOVED lines=12> */
.L_x_174:
[----:B------:R-:W-:Y:S05]  /*8df0*/  BSYNC B1 ;  /* 0x0000000000017941 */ /* 0x000fea0003800000 */
.L_x_173:
        /* <DEDUP_REMOVED lines=12> */
.L_x_176:
[----:B------:R-:W-:Y:S05]  /*8ec0*/  BSYNC B1 ;  /* 0x0000000000017941 */ /* 0x000fea0003800000 */
.L_x_175:
        /* <DEDUP_REMOVED lines=12> */
.L_x_178:
[----:B------:R-:W-:Y:S05]  /*8f90*/  BSYNC B1 ;  /* 0x0000000000017941 */ /* 0x000fea0003800000 */
.L_x_177:
        /* <DEDUP_REMOVED lines=12> */
.L_x_180:
[----:B------:R-:W-:Y:S05]  /*9060*/  BSYNC B1 ;  /* 0x0000000000017941 */ /* 0x000fea0003800000 */
.L_x_179:
        /* <DEDUP_REMOVED lines=12> */
.L_x_182:
[----:B------:R-:W-:Y:S05]  /*9130*/  BSYNC B1 ;  /* 0x0000000000017941 */ /* 0x000fea0003800000 */
.L_x_181:
        /* <DEDUP_REMOVED lines=12> */
.L_x_184:
[----:B------:R-:W-:Y:S05]  /*9200*/  BSYNC B1 ;  /* 0x0000000000017941 */ /* 0x000fea0003800000 */
.L_x_183:
[----:B-----5:R-:W-:Y:S01]  /*9210*/  LOP3.LUT R32, R32, 0xff, RZ, 0xc0, !PT ;  /* 0x000000ff20207812 */ /* 0x020fe200078ec0ff */
[----:B------:R-:W-:Y:S01]  /*9220*/  BSSY B1, `(.L_x_185) ;  /* 0x000000b000017945 */ /* 0x000fe20003800000 */
[----:B------:R-:W-:Y:S02]  /*9230*/  ISETP.LT.OR P4, PT, R35, 0x99, !P0 ;  /* 0x000000992300780c */ /* 0x000fe40004781670 */
[----:B------:R-:W-:-:S05]  /*9240*/  F2FP.F16.E5M2.UNPACK_B R32, R32 ;  /* 0x00000020ff20723e */ /* 0x000fca00020004ff */
[----:B------:R-:W-:-:S05]  /*9250*/  HADD2.F32 R32, -RZ, R32.H0_H0 ;  /* 0x20000020ff207230 */ /* 0x000fca0000004100 */
[----:B------:R-:W-:-:S04]  /*9260*/  FMUL R32, R32, UR21 ;  /* 0x0000001520207c20 */ /* 0x000fc80008400000 */
[----:B------:R-:W-:Y:S01]  /*9270*/  FFMA R32, R23, UR20, R32 ;  /* 0x0000001417207c23 */ /* 0x000fe20008000020 */
[----:B------:R-:W-:-:S04]  /*9280*/  PRMT R23, RZ, 0x7610, R23 ;  /* 0x00007610ff177816 */ /* 0x000fc80000000017 */
[----:B-1----:R-:W-:-:S05]  /*9290*/  F2FP.SATFINITE.E5M2.F32.PACK_AB_MERGE_C R33, RZ, R32, RZ ;  /* 0x00000020ff21723e */ /* 0x002fca00048060ff */
[----:B------:R1:W-:Y:S01]  /*92a0*/  @!P3 STG.E.U8 desc[UR18][R26.64+0x91], R33 ;  /* 0x000091211a00b986 */ /* 0x0003e2000c101112 */
[----:B------:R-:W-:Y:S05]  /*92b0*/  @P4 BRA `(.L_x_186) ;  /* 0x0000000000044947 */ /* 0x000fea0003800000 */
[----:B------:R0:W5:Y:S02]  /*92c0*/  LDG.E.U8 R23, desc[UR18][R28.64+0x98] ;  /* 0x000098121c177981 */ /* 0x000164000c1e1100 */
.L_x_186:
[----:B------:R-:W-:Y:S05]  /*92d0*/  BSYNC B1 ;  /* 0x0000000000017941 */ /* 0x000fea0003800000 */
.L_x_185:
        /* <DEDUP_REMOVED lines=8> */
[----:B------:R-:W-:-:S05]  /*9360*/  F2FP.SATFINITE.E5M2.F32.PACK_AB_MERGE_C R23, RZ, R23, RZ ;  /* 0x00000017ff17723e */ /* 0x000fca00048060ff */
[----:B------:R0:W-:Y:S01]  /*9370*/  @!P4 STG.E.U8 desc[UR18][R24.64+0x98], R23 ;  /* 0x000098171800c986 */ /* 0x0001e2000c101112 */
[----:B------:R-:W-:Y:S05]  /*9380*/  @P3 BRA `(.L_x_188) ;  /* 0x0000000000043947 */ /* 0x000fea0003800000 */
[----:B------:R0:W5:Y:S02]  /*9390*/  LDG.E.U8 R22, desc[UR18][R28.64+0x99] ;  /* 0x000099121c167981 */ /* 0x000164000c1e1100 */
.L_x_188:
[----:B------:R-:W-:Y:S05]  /*93a0*/  BSYNC B1 ;  /* 0x0000000000017941 */ /* 0x000fea0003800000 */
.L_x_187:
        /* <DEDUP_REMOVED lines=8> */
[----:B0-----:R-:W-:-:S05]  /*9430*/  F2FP.SATFINITE.E5M2.F32.PACK_AB_MERGE_C R23, RZ, R22, RZ ;  /* 0x00000016ff17723e */ /* 0x001fca00048060ff */
[----:B------:R0:W-:Y:S01]  /*9440*/  @!P3 STG.E.U8 desc[UR18][R24.64+0x99], R23 ;  /* 0x000099171800b986 */ /* 0x0001e2000c101112 */
[----:B------:R-:W-:Y:S05]  /*9450*/  @P4 BRA `(.L_x_190) ;  /* 0x0000000000044947 */ /* 0x000fea0003800000 */
[----:B------:R0:W5:Y:S02]  /*9460*/  LDG.E.U8 R21, desc[UR18][R30.64+0x98] ;  /* 0x000098121e157981 */ /* 0x000164000c1e1100 */
.L_x_190:
[----:B------:R-:W-:Y:S05]  /*9470*/  BSYNC B1 ;  /* 0x0000000000017941 */ /* 0x000fea0003800000 */
.L_x_189:
        /* <DEDUP_REMOVED lines=12> */
.L_x_192:
[----:B------:R-:W-:Y:S05]  /*9540*/  BSYNC B1 ;  /* 0x0000000000017941 */ /* 0x000fea0003800000 */
.L_x_191:
        /* <DEDUP_REMOVED lines=12> */
.L_x_194:
[----:B------:R-:W-:Y:S05]  /*9610*/  BSYNC B1 ;  /* 0x0000000000017941 */ /* 0x000fea0003800000 */
.L_x_193:
        /* <DEDUP_REMOVED lines=12> */
.L_x_196:
[----:B------:R-:W-:Y:S05]  /*96e0*/  BSYNC B1 ;  /* 0x0000000000017941 */ /* 0x000fea0003800000 */
.L_x_195:
        /* <DEDUP_REMOVED lines=12> */
.L_x_198:
[----:B------:R-:W-:Y:S05]  /*97b0*/  BSYNC B1 ;  /* 0x0000000000017941 */ /* 0x000fea0003800000 */
.L_x_197:
        /* <DEDUP_REMOVED lines=12> */
.L_x_200:
[----:B------:R-:W-:Y:S05]  /*9880*/  BSYNC B1 ;  /* 0x0000000000017941 */ /* 0x000fea0003800000 */
.L_x_199:
        /* <DEDUP_REMOVED lines=12> */
.L_x_202:
[----:B------:R-:W-:Y:S05]  /*9950*/  BSYNC B1 ;  /* 0x0000000000017941 */ /* 0x000fea0003800000 */
.L_x_201:
        /* <DEDUP_REMOVED lines=12> */
.L_x_204:
[----:B------:R-:W-:Y:S05]  /*9a20*/  BSYNC B1 ;  /* 0x0000000000017941 */ /* 0x000fea0003800000 */
.L_x_203:
        /* <DEDUP_REMOVED lines=12> */
.L_x_206:
[----:B------:R-:W-:Y:S05]  /*9af0*/  BSYNC B1 ;  /* 0x0000000000017941 */ /* 0x000fea0003800000 */
.L_x_205:
        /* <DEDUP_REMOVED lines=12> */
.L_x_208:
[----:B------:R-:W-:Y:S05]  /*9bc0*/  BSYNC B1 ;  /* 0x0000000000017941 */ /* 0x000fea0003800000 */
.L_x_207:
        /* <DEDUP_REMOVED lines=12> */
.L_x_210:
[----:B------:R-:W-:Y:S05]  /*9c90*/  BSYNC B1 ;  /* 0x0000000000017941 */ /* 0x000fea0003800000 */
.L_x_209:
        /* <DEDUP_REMOVED lines=12> */
.L_x_212:
[----:B------:R-:W-:Y:S05]  /*9d60*/  BSYNC B1 ;  /* 0x0000000000017941 */ /* 0x000fea0003800000 */
.L_x_211:
        /* <DEDUP_REMOVED lines=12> */
.L_x_214:
[----:B------:R-:W-:Y:S05]  /*9e30*/  BSYNC B1 ;  /* 0x0000000000017941 */ /* 0x000fea0003800000 */
.L_x_213:
        /* <DEDUP_REMOVED lines=12> */
.L_x_216:
[----:B------:R-:W-:Y:S05]  /*9f00*/  BSYNC B1 ;  /* 0x0000000000017941 */ /* 0x000fea0003800000 */
.L_x_215:
        /* <DEDUP_REMOVED lines=12> */
.L_x_218:
[----:B------:R-:W-:Y:S05]  /*9fd0*/  BSYNC B1 ;  /* 0x0000000000017941 */ /* 0x000fea0003800000 */
.L_x_217:
        /* <DEDUP_REMOVED lines=12> */
.L_x_220:
[----:B------:R-:W-:Y:S05]  /*a0a0*/  BSYNC B1 ;  /* 0x0000000000017941 */ /* 0x000fea0003800000 */
.L_x_219:
        /* <DEDUP_REMOVED lines=12> */
.L_x_222:
[----:B------:R-:W-:Y:S05]  /*a170*/  BSYNC B1 ;  /* 0x0000000000017941 */ /* 0x000fea0003800000 */
.L_x_221:
        /* <DEDUP_REMOVED lines=12> */
.L_x_224:
[----:B------:R-:W-:Y:S05]  /*a240*/  BSYNC B1 ;  /* 0x0000000000017941 */ /* 0x000fea0003800000 */
.L_x_223:
        /* <DEDUP_REMOVED lines=12> */
.L_x_226:
[----:B------:R-:W-:Y:S05]  /*a310*/  BSYNC B1 ;  /* 0x0000000000017941 */ /* 0x000fea0003800000 */
.L_x_225:
        /* <DEDUP_REMOVED lines=12> */
.L_x_228:
[----:B------:R-:W-:Y:S05]  /*a3e0*/  BSYNC B1 ;  /* 0x0000000000017941 */ /* 0x000fea0003800000 */
.L_x_227:
[----:B-----5:R-:W-:Y:S01]  /*a3f0*/  LOP3.LUT R2, R2, 0xff, RZ, 0xc0, !PT ;  /* 0x000000ff02027812 */ /* 0x020fe200078ec0ff */
[----:B------:R-:W-:Y:S01]  /*a400*/  BSSY B1, `(.L_x_229) ;  /* 0x000000b000017945 */ /* 0x000fe20003800000 */
[----:B------:R-:W-:Y:S02]  /*a410*/  ISETP.LT.OR P4, PT, R35, 0xc1, !P1 ;  /* 0x000000c12300780c */ /* 0x000fe40004f81670 */
[----:B------:R-:W-:-:S05]  /*a420*/  F2FP.F16.E5M2.UNPACK_B R2, R2 ;  /* 0x00000002ff02723e */ /* 0x000fca00020004ff */
[----:B------:R-:W-:-:S05]  /*a430*/  HADD2.F32 R2, -RZ, R2.H0_H0 ;  /* 0x20000002ff027230 */ /* 0x000fca0000004100 */
[----:B0-----:R-:W-:-:S04]  /*a440*/  FMUL R3, R2, UR21 ;  /* 0x0000001502037c20 */ /* 0x001fc80008400000 */
[----:B------:R-:W-:Y:S01]  /*a450*/  FFMA R3, R0, UR20, R3 ;  /* 0x0000001400037c23 */ /* 0x000fe20008000003 */
[----:B------:R-:W-:-:S04]  /*a460*/  PRMT R0, RZ, 0x7610, R0 ;  /* 0x00007610ff007816 */ /* 0x000fc80000000000 */
[----:B------:R-:W-:-:S05]  /*a470*/  F2FP.SATFINITE.E5M2.F32.PACK_AB_MERGE_C R3, RZ, R3, RZ ;  /* 0x00000003ff03723e */ /* 0x000fca00048060ff */
[----:B------:R0:W-:Y:S01]  /*a480*/  @!P3 STG.E.U8 desc[UR18][R24.64+0xc1], R3 ;  /* 0x0000c1031800b986 */ /* 0x0001e2000c101112 */
[----:B------:R-:W-:Y:S05]  /*a490*/  @P4 BRA `(.L_x_230) ;  /* 0x0000000000044947 */ /* 0x000fea0003800000 */
[----:B------:R0:W5:Y:S02]  /*a4a0*/  LDG.E.U8 R0, desc[UR18][R30.64+0xc0] ;  /* 0x0000c0121e007981 */ /* 0x000164000c1e1100 */
.L_x_230:
[----:B------:R-:W-:Y:S05]  /*a4b0*/  BSYNC B1 ;  /* 0x0000000000017941 */ /* 0x000fea0003800000 */
.L_x_229:
[----:B------:R-:W2:Y:S01]  /*a4c0*/  LDL.LU R2, [R1] ;  /* 0x0000000001027983 */ /* 0x000ea20000300800 */
[----:B-----5:R-:W-:Y:S01]  /*a4d0*/  LOP3.LUT R0, R0, 0xff, RZ, 0xc0, !PT ;  /* 0x000000ff00007812 */ /* 0x020fe200078ec0ff */
[----:B------:R-:W-:Y:S01]  /*a4e0*/  BSSY B1, `(.L_x_231) ;  /* 0x000000b000017945 */ /* 0x000fe20003800000 */
[----:B------:R-:W-:Y:S02]  /*a4f0*/  ISETP.LT.OR P3, PT, R35, 0xc2, !P1 ;  /* 0x000000c22300780c */ /* 0x000fe40004f61670 */
[----:B------:R-:W-:-:S05]  /*a500*/  F2FP.F16.E5M2.UNPACK_B R0, R0 ;  /* 0x00000000ff00723e */ /* 0x000fca00020004ff */
[----:B------:R-:W-:-:S05]  /*a510*/  HADD2.F32 R0, -RZ, R0.H0_H0 ;  /* 0x20000000ff007230 */ /* 0x000fca0000004100 */
[----:B------:R-:W-:-:S04]  /*a520*/  FMUL R0, R0, UR21 ;  /* 0x0000001500007c20 */ /* 0x000fc80008400000 */
[----:B--2---:R-:W-:-:S05]  /*a530*/  FFMA R0, R2, UR20, R0 ;  /* 0x0000001402007c23 */ /* 0x004fca0008000000 */
[----:B0-----:R-:W-:Y:S02]  /*a540*/  F2FP.SATFINITE.E5M2.F32.PACK_AB_MERGE_C R3, RZ, R0, RZ ;  /* 0x00000000ff03723e */ /* 0x001fe400048060ff */
[----:B------:R-:W-:-:S03]  /*a550*/  PRMT R0, RZ, 0x7610, R0 ;  /* 0x00007610ff007816 */ /* 0x000fc60000000000 */
[----:B------:R0:W-:Y:S01]  /*a560*/  @!P4 STG.E.U8 desc[UR18][R26.64+0xc0], R3 ;  /* 0x0000c0031a00c986 */ /* 0x0001e2000c101112 */
[----:B------:R-:W-:Y:S05]  /*a570*/  @P3 BRA `(.L_x_232) ;  /* 0x0000000000043947 */ /* 0x000fea0003800000 */
[----:B------:R2:W5:Y:S02]  /*a580*/  LDG.E.U8 R0, desc[UR18][R30.64+0xc1] ;  /* 0x0000c1121e007981 */ /* 0x000564000c1e1100 */
.L_x_232:
[----:B------:R-:W-:Y:S05]  /*a590*/  BSYNC B1 ;  /* 0x0000000000017941 */ /* 0x000fea0003800000 */
.L_x_231:
[----:B------:R-:W3:Y:S01]  /*a5a0*/  LDL.LU R2, [R1+0x4] ;  /* 0x0000040001027983 */ /* 0x000ee20000300800 */
[----:B-----5:R-:W-:Y:S01]  /*a5b0*/  LOP3.LUT R0, R0, 0xff, RZ, 0xc0, !PT ;  /* 0x000000ff00007812 */ /* 0x020fe200078ec0ff */
[----:B------:R-:W-:Y:S01]  /*a5c0*/  BSSY B1, `(.L_x_233) ;  /* 0x000000b000017945 */ /* 0x000fe20003800000 */
[----:B------:R-:W-:Y:S02]  /*a5d0*/  ISETP.LT.OR P4, PT, R35, 0xc9, !P0 ;  /* 0x000000c92300780c */ /* 0x000fe40004781670 */
[----:B------:R-:W-:-:S05]  /*a5e0*/  F2FP.F16.E5M2.UNPACK_B R0, R0 ;  /* 0x00000000ff00723e */ /* 0x000fca00020004ff */
[----:B------:R-:W-:-:S05]  /*a5f0*/  HADD2.F32 R0, -RZ, R0.H0_H0 ;  /* 0x20000000ff007230 */ /* 0x000fca0000004100 */
[----:B------:R-:W-:-:S04]  /*a600*/  FMUL R0, R0, UR21 ;  /* 0x0000001500007c20 */ /* 0x000fc80008400000 */
[----:B---3--:R-:W-:-:S05]  /*a610*/  FFMA R0, R2, UR20, R0 ;  /* 0x0000001402007c23 */ /* 0x008fca0008000000 */
[----:B0-----:R-:W-:Y:S02]  /*a620*/  F2FP.SATFINITE.E5M2.F32.PACK_AB_MERGE_C R3, RZ, R0, RZ ;  /* 0x00000000ff03723e */ /* 0x001fe400048060ff */
[----:B------:R-:W-:-:S03]  /*a630*/  PRMT R0, RZ, 0x7610, R0 ;  /* 0x00007610ff007816 */ /* 0x000fc60000000000 */
[----:B------:R0:W-:Y:S01]  /*a640*/  @!P3 STG.E.U8 desc[UR18][R26.64+0xc1], R3 ;  /* 0x0000c1031a00b986 */ /* 0x0001e2000c101112 */
[----:B------:R-:W-:Y:S05]  /*a650*/  @P4 BRA `(.L_x_234) ;  /* 0x0000000000044947 */ /* 0x000fea0003800000 */
[----:B------:R3:W5:Y:S02]  /*a660*/  LDG.E.U8 R0, desc[UR18][R28.64+0xc8] ;  /* 0x0000c8121c007981 */ /* 0x000764000c1e1100 */
.L_x_234:
[----:B------:R-:W-:Y:S05]  /*a670*/  BSYNC B1 ;  /* 0x0000000000017941 */ /* 0x000fea0003800000 */
.L_x_233:
[----:B------:R-:W2:Y:S01]  /*a680*/  LDL.LU R2, [R1+0x8] ;  /* 0x0000080001027983 */ /* 0x000ea20000300800 */
        /* <DEDUP_REMOVED lines=12> */
.L_x_236:
[----:B------:R-:W-:Y:S05]  /*a750*/  BSYNC B1 ;  /* 0x0000000000017941 */ /* 0x000fea0003800000 */
.L_x_235:
        /* <DEDUP_REMOVED lines=13> */
.L_x_238:
[----:B------:R-:W-:Y:S05]  /*a830*/  BSYNC B1 ;  /* 0x0000000000017941 */ /* 0x000fea0003800000 */
.L_x_237:
        /* <DEDUP_REMOVED lines=13> */
.L_x_240:
[----:B------:R-:W-:Y:S05]  /*a910*/  BSYNC B1 ;  /* 0x0000000000017941 */ /* 0x000fea0003800000 */
.L_x_239:
        /* <DEDUP_REMOVED lines=13> */
.L_x_242:
[----:B------:R-:W-:Y:S05]  /*a9f0*/  BSYNC B1 ;  /* 0x0000000000017941 */ /* 0x000fea0003800000 */
.L_x_241:
        /* <DEDUP_REMOVED lines=13> */
.L_x_244:
[----:B------:R-:W-:Y:S05]  /*aad0*/  BSYNC B1 ;  /* 0x0000000000017941 */ /* 0x000fea0003800000 */
.L_x_243:
        /* <DEDUP_REMOVED lines=13> */
.L_x_246:
[----:B------:R-:W-:Y:S05]  /*abb0*/  BSYNC B1 ;  /* 0x0000000000017941 */ /* 0x000fea0003800000 */
.L_x_245:
        /* <DEDUP_REMOVED lines=13> */
.L_x_248:
[----:B------:R-:W-:Y:S05]  /*ac90*/  BSYNC B1 ;  /* 0x0000000000017941 */ /* 0x000fea0003800000 */
.L_x_247:
        /* <DEDUP_REMOVED lines=13> */
.L_x_250:
[----:B------:R-:W-:Y:S05]  /*ad70*/  BSYNC B1 ;  /* 0x0000000000017941 */ /* 0x000fea0003800000 */
.L_x_249:
        /* <DEDUP_REMOVED lines=13> */
.L_x_252:
[----:B------:R-:W-:Y:S05]  /*ae50*/  BSYNC B1 ;  /* 0x0000000000017941 */ /* 0x000fea0003800000 */
.L_x_251:
        /* <DEDUP_REMOVED lines=13> */
.L_x_254:
[----:B------:R-:W-:Y:S05]  /*af30*/  BSYNC B1 ;  /* 0x0000000000017941 */ /* 0x000fea0003800000 */
.L_x_253:
        /* <DEDUP_REMOVED lines=13> */
.L_x_256:
[----:B------:R-:W-:Y:S05]  /*b010*/  BSYNC B1 ;  /* 0x0000000000017941 */ /* 0x000fea0003800000 */
.L_x_255:
        /* <DEDUP_REMOVED lines=13> */
.L_x_258:
[----:B------:R-:W-:Y:S05]  /*b0f0*/  BSYNC B1 ;  /* 0x0000000000017941 */ /* 0x000fea0003800000 */
.L_x_257:
        /* <DEDUP_REMOVED lines=13> */
.L_x_260:
[----:B------:R-:W-:Y:S05]  /*b1d0*/  BSYNC B1 ;  /* 0x0000000000017941 */ /* 0x000fea0003800000 */
.L_x_259:
        /* <DEDUP_REMOVED lines=13> */
.L_x_262:
[----:B------:R-:W-:Y:S05]  /*b2b0*/  BSYNC B1 ;  /* 0x0000000000017941 */ /* 0x000fea0003800000 */
.L_x_261:
        /* <DEDUP_REMOVED lines=13> */
.L_x_264:
[----:B------:R-:W-:Y:S05]  /*b390*/  BSYNC B1 ;  /* 0x0000000000017941 */ /* 0x000fea0003800000 */
.L_x_263:
        /* <DEDUP_REMOVED lines=13> */
.L_x_266:
[----:B------:R-:W-:Y:S05]  /*b470*/  BSYNC B1 ;  /* 0x0000000000017941 */ /* 0x000fea0003800000 */
.L_x_265:
        /* <DEDUP_REMOVED lines=13> */
.L_x_268:
[----:B------:R-:W-:Y:S05]  /*b550*/  BSYNC B1 ;  /* 0x0000000000017941 */ /* 0x000fea0003800000 */
.L_x_267:
        /* <DEDUP_REMOVED lines=13> */
.L_x_270:
[----:B------:R-:W-:Y:S05]  /*b630*/  BSYNC B1 ;  /* 0x0000000000017941 */ /* 0x000fea0003800000 */
.L_x_269:
        /* <DEDUP_REMOVED lines=13> */
.L_x_272:
[----:B------:R-:W-:Y:S05]  /*b710*/  BSYNC B1 ;  /* 0x0000000000017941 */ /* 0x000fea0003800000 */
.L_x_271:
        /* <DEDUP_REMOVED lines=13> */
.L_x_274:
[----:B------:R-:W-:Y:S05]  /*b7f0*/  BSYNC B1 ;  /* 0x0000000000017941 */ /* 0x000fea0003800000 */
.L_x_273:
        /* <DEDUP_REMOVED lines=13> */
.L_x_276:
[----:B------:R-:W-:Y:S05]  /*b8d0*/  BSYNC B1 ;  /* 0x0000000000017941 */ /* 0x000fea0003800000 */
.L_x_275:
        /* <DEDUP_REMOVED lines=13> */
.L_x_278:
[----:B------:R-:W-:Y:S05]  /*b9b0*/  BSYNC B1 ;  /* 0x0000000000017941 */ /* 0x000fea0003800000 */
.L_x_277:
        /* <DEDUP_REMOVED lines=13> */
.L_x_280:
[----:B------:R-:W-:Y:S05]  /*ba90*/  BSYNC B1 ;  /* 0x0000000000017941 */ /* 0x000fea0003800000 */
.L_x_279:
        /* <DEDUP_REMOVED lines=13> */
.L_x_282:
[----:B------:R-:W-:Y:S05]  /*bb70*/  BSYNC B1 ;  /* 0x0000000000017941 */ /* 0x000fea0003800000 */
.L_x_281:
        /* <DEDUP_REMOVED lines=13> */
.L_x_284:
[----:B------:R-:W-:Y:S05]  /*bc50*/  BSYNC B1 ;  /* 0x0000000000017941 */ /* 0x000fea0003800000 */
.L_x_283:
        /* <DEDUP_REMOVED lines=13> */
.L_x_286:
[----:B------:R-:W-:Y:S05]  /*bd30*/  BSYNC B1 ;  /* 0x0000000000017941 */ /* 0x000fea0003800000 */
.L_x_285:
        /* <DEDUP_REMOVED lines=13> */
.L_x_288:
[----:B------:R-:W-:Y:S05]  /*be10*/  BSYNC B1 ;  /* 0x0000000000017941 */ /* 0x000fea0003800000 */
.L_x_287:
[----:B------:R-:W-:Y:S05]  /*be20*/  @P1 BRA `(.L_x_289) ;  /* 0x0000002000a41947 */ /* 0x000fea0003800000 */
[----:B------:R-:W2:Y:S01]  /*be30*/  LDL.LU R2, [R1+0x74] ;  /* 0x0000740001027983 */ /* 0x000ea20000300800 */
[----:B-----5:R-:W-:-:S04]  /*be40*/  LOP3.LUT R0, R0, 0xff, RZ, 0xc0, !PT ;  /* 0x000000ff00007812 */ /* 0x020fc800078ec0ff */
[----:B------:R-:W-:-:S05]  /*be50*/  F2FP.F16.E5M2.UNPACK_B R0, R0 ;  /* 0x00000000ff00723e */ /* 0x000fca00020004ff */
[----:B------:R-:W-:-:S05]  /*be60*/  HADD2.F32 R0, -RZ, R0.H0_H0 ;  /* 0x20000000ff007230 */ /* 0x000fca0000004100 */
[----:B------:R-:W-:-:S04]  /*be70*/  FMUL R0, R0, UR21 ;  /* 0x0000001500007c20 */ /* 0x000fc80008400000 */
[----:B--2---:R-:W-:-:S05]  /*be80*/  FFMA R0, R2, UR20, R0 ;  /* 0x0000001402007c23 */ /* 0x004fca0008000000 */
[----:B0-----:R-:W-:-:S05]  /*be90*/  F2FP.SATFINITE.E5M2.F32.PACK_AB_MERGE_C R3, RZ, R0, RZ ;  /* 0x00000000ff03723e */ /* 0x001fca00048060ff */
[----:B------:R0:W-:Y:S01]  /*bea0*/  STG.E.U8 desc[UR18][R26.64+0xf9], R3 ;  /* 0x0000f9031a007986 */ /* 0x0001e2000c101112 */
[----:B------:R-:W-:Y:S05]  /*beb0*/  BRA `(.L_x_289) ;  /* 0x0000002000807947 */ /* 0x000fea0003800000 */
.L_x_32:
[----:B------:R-:W-:Y:S01]  /*bec0*/  ISETP.GE.AND P1, PT, R38, 0x1, PT ;  /* 0x000000012600780c */ /* 0x000fe20003f26270 */
[----:B------:R-:W-:Y:S01]  /*bed0*/  FMUL R226, R226, UR20 ;  /* 0x00000014e2e27c20 */ /* 0x000fe20008400000 */
[----:B------:R-:W2:Y:S01]  /*bee0*/  LDL.LU R227, [R1+0x10] ;  /* 0x0000100001e37983 */ /* 0x000ea20000300800 */
[----:B------:R-:W-:Y:S01]  /*bef0*/  ISETP.GE.AND P0, PT, R38, 0x9, PT ;  /* 0x000000092600780c */ /* 0x000fe20003f06270 */
[----:B------:R-:W-:Y:S01]  /*bf00*/  FMUL R225, R225, UR20 ;  /* 0x00000014e1e17c20 */ /* 0x000fe20008400000 */
[C---:B------:R-:W-:Y:S02]  /*bf10*/  ISETP.LT.OR P4, PT, R35.reuse, 0x1, !P1 ;  /* 0x000000012300780c */ /* 0x040fe40004f81670 */
[C---:B------:R-:W-:Y:S02]  /*bf20*/  ISETP.LT.OR P5, PT, R35.reuse, 0x2, !P1 ;  /* 0x000000022300780c */ /* 0x040fe40004fa1670 */
[----:B------:R-:W-:Y:S02]  /*bf30*/  F2FP.SATFINITE.E5M2.F32.PACK_AB_MERGE_C R29, RZ, R226, RZ ;  /* 0x000000e2ff1d723e */ /* 0x000fe400048060ff */
[C---:B------:R-:W-:Y:S01]  /*bf40*/  ISETP.LT.OR P3, PT, R35.reuse, 0x1, !P0 ;  /* 0x000000012300780c */ /* 0x040fe20004761670 */
[----:B------:R-:W-:Y:S01]  /*bf50*/  FMUL R224, R224, UR20 ;  /* 0x00000014e0e07c20 */ /* 0x000fe20008400000 */
[----:B------:R-:W-:Y:S01]  /*bf60*/  ISETP.LT.OR P6, PT, R35, 0xa, !P1 ;  /* 0x0000000a2300780c */ /* 0x000fe20004fc1670 */
[----:B------:R-:W-:Y:S01]  /*bf70*/  FMUL R223, R223, UR20 ;  /* 0x00000014dfdf7c20 */ /* 0x000fe20008400000 */
[----:B------:R-:W-:Y:S01]  /*bf80*/  F2FP.SATFINITE.E5M2.F32.PACK_AB_MERGE_C R225, RZ, R225, RZ ;  /* 0x000000e1ffe1723e */ /* 0x000fe200048060ff */
[----:B------:R-:W-:Y:S01]  /*bf90*/  FMUL R221, R221, UR20 ;  /* 0x00000014dddd7c20 */ /* 0x000fe20008400000 */
[----:B------:R-:W-:Y:S01]  /*bfa0*/  FMUL R222, R222, UR20 ;  /* 0x00000014dede7c20 */ /* 0x000fe20008400000 */
[----:B------:R0:W-:Y:S01]  /*bfb0*/  @!P4 STG.E.U8 desc[UR18][R24.64], R29 ;  /* 0x0000001d1800c986 */ /* 0x0001e2000c101112 */
[----:B------:R-:W-:-:S02]  /*bfc0*/  ISETP.LT.OR P4, PT, R35, 0x2, !P0 ;  /* 0x000000022300780c */ /* 0x000fc40004781670 */
[----:B------:R-:W-:Y:S01]  /*bfd0*/  F2FP.SATFINITE.E5M2.F32.PACK_AB_MERGE_C R31, RZ, R224, RZ ;  /* 0x000000e0ff1f723e */ /* 0x000fe200048060ff */
[----:B------:R1:W-:Y:S01]  /*bfe0*/  @!P5 STG.E.U8 desc[UR18][R24.64+0x1], R225 ;  /* 0x000001e11800d986 */ /* 0x0003e2000c101112 */
[C---:B------:R-:W-:Y:S02]  /*bff0*/  ISETP.LT.OR P5, PT, R35.reuse, 0x9, !P1 ;  /* 0x000000092300780c */ /* 0x040fe40004fa1670 */
[----:B------:R-:W-:Y:S01]  /*c000*/  F2FP.SATFINITE.E5M2.F32.PACK_AB_MERGE_C R223, RZ, R223, RZ ;  /* 0x000000dfffdf723e */ /* 0x000fe200048060ff */
[----:B------:R-:W-:Y:S01]  /*c010*/  FMUL R220, R220, UR20 ;  /* 0x00000014dcdc7c20 */ /* 0x000fe20008400000 */
[----:B------:R-:W-:Y:S01]  /*c020*/  F2FP.SATFINITE.E5M2.F32.PACK_AB_MERGE_C R221, RZ, R221, RZ ;  /* 0x000000ddffdd723e */ /* 0x000fe200048060ff */
[----:B------:R-:W-:Y:S01]  /*c030*/  @!P3 STG.E.U8 desc[UR18][R26.64], R31 ;  /* 0x0000001f1a00b986 */ /* 0x000fe2000c101112 */
[----:B------:R-:W-:-:S03]  /*c040*/  ISETP.LT.OR P3, PT, R35, 0x9, !P0 ;  /* 0x000000092300780c */ /* 0x000fc60004761670 */
[----:B------:R-:W-:Y:S01]  /*c050*/  @!P4 STG.E.U8 desc[UR18][R26.64+0x1], R223 ;  /* 0x000001df1a00c986 */ /* 0x000fe2000c101112 */
[----:B------:R-:W-:-:S03]  /*c060*/  ISETP.LT.OR P4, PT, R35, 0xa, !P0 ;  /* 0x0000000a2300780c */ /* 0x000fc60004781670 */
[----:B------:R-:W-:Y:S01]  /*c070*/  @!P6 STG.E.U8 desc[UR18][R24.64+0x9], R221 ;  /* 0x000009dd1800e986 */ /* 0x000fe2000c101112 */
[----:B------:R-:W-:Y:S01]  /*c080*/  ISETP.LT.OR P6, PT, R35, 0x12, !P1 ;  /* 0x000000122300780c */ /* 0x000fe20004fc1670 */
[----:B------:R-:W-:Y:S01]  /*c090*/  FMUL R219, R219, UR20 ;  /* 0x00000014dbdb7c20 */ /* 0x000fe20008400000 */
[----:B0-----:R-:W-:Y:S01]  /*c0a0*/  F2FP.SATFINITE.E5M2.F32.PACK_AB_MERGE_C R29, RZ, R222, RZ ;  /* 0x000000deff1d723e */ /* 0x001fe200048060ff */
[----:B------:R-:W-:Y:S01]  /*c0b0*/  FMUL R217, R217, UR20 ;  /* 0x00000014d9d97c20 */ /* 0x000fe20008400000 */
[----:B------:R-:W3:Y:S01]  /*c0c0*/  LDL.LU R226, [R1+0xc] ;  /* 0x00000c0001e27983 */ /* 0x000ee20000300800 */
[----:B------:R-:W-:Y:S02]  /*c0d0*/  F2FP.SATFINITE.E5M2.F32.PACK_AB_MERGE_C R33, RZ, R220, RZ ;  /* 0x000000dcff21723e */ /* 0x000fe400048060ff */
[----:B------:R-:W-:Y:S01]  /*c0e0*/  F2FP.SATFINITE.E5M2.F32.PACK_AB_MERGE_C R219, RZ, R219, RZ ;  /* 0x000000dbffdb723e */ /* 0x000fe200048060ff */
[----:B------:R0:W-:Y:S01]  /*c0f0*/  @!P5 STG.E.U8 desc[UR18][R24.64+0x8], R29 ;  /* 0x0000081d1800d986 */ /* 0x0001e2000c101112 */
[----:B------:R-:W-:-:S02]  /*c100*/  ISETP.LT.OR P5, PT, R35, 0x11, !P1 ;  /* 0x000000112300780c */ /* 0x000fc40004fa1670 */
[----:B------:R-:W-:Y:S01]  /*c110*/  F2FP.SATFINITE.E5M2.F32.PACK_AB_MERGE_C R217, RZ, R217, RZ ;  /* 0x000000d9ffd9723e */ /* 0x000fe200048060ff */
[----:B-1----:R-:W4:Y:S01]  /*c120*/  LDL.LU R225, [R1+0x8] ;  /* 0x0000080001e17983 */ /* 0x002f220000300800 */
[----:B------:R-:W-:-:S03]  /*c130*/  FMUL R218, R218, UR20 ;  /* 0x00000014dada7c20 */ /* 0x000fc60008400000 */
[----:B------:R-:W3:Y:S04]  /*c140*/  LDL.LU R224, [R1+0x4] ;  /* 0x0000040001e07983 */ /* 0x000ee80000300800 */
[----:B------:R-:W4:Y:S01]  /*c150*/  LDL.LU R222, [R1] ;  /* 0x0000000001de7983 */ /* 0x000f220000300800 */
[----:B0-----:R-:W-:Y:S01]  /*c160*/  F2FP.SATFINITE.E5M2.F32.PACK_AB_MERGE_C R29, RZ, R218, RZ ;  /* 0x000000daff1d723e */ /* 0x001fe200048060ff */
[----:B------:R-:W-:Y:S01]  /*c170*/  FMUL R216, R216, UR20 ;  /* 0x00000014d8d87c20 */ /* 0x000fe20008400000 */
[----:B------:R-:W-:Y:S01]  /*c180*/  FMUL R215, R215, UR20 ;  /* 0x00000014d7d77c20 */ /* 0x000fe20008400000 */
[----:B------:R0:W-:Y:S01]  /*c190*/  @!P3 STG.E.U8 desc[UR18][R26.64+0x8], R33 ;  /* 0x000008211a00b986 */ /* 0x0001e2000c101112 */
[----:B------:R-:W-:Y:S01]  /*c1a0*/  ISETP.LT.OR P3, PT, R35, 0x11, !P0 ;  /* 0x000000112300780c */ /* 0x000fe20004761670 */
[----:B------:R-:W-:Y:S01]  /*c1b0*/  FMUL R213, R213, UR20 ;  /* 0x00000014d5d57c20 */ /* 0x000fe20008400000 */
[----:B------:R-:W-:Y:S01]  /*c1c0*/  F2FP.SATFINITE.E5M2.F32.PACK_AB_MERGE_C R31, RZ, R216, RZ ;  /* 0x000000d8ff1f723e */ /* 0x000fe200048060ff */
[----:B------:R-:W-:Y:S01]  /*c1d0*/  @!P4 STG.E.U8 desc[UR18][R26.64+0x9], R219 ;  /* 0x000009db1a00c986 */ /* 0x000fe2000c101112 */
[C---:B------:R-:W-:Y:S01]  /*c1e0*/  ISETP.LT.OR P4, PT, R35.reuse, 0x12, !P0 ;  /* 0x000000122300780c */ /* 0x040fe20004781670 */
[----:B------:R-:W-:Y:S01]  /*c1f0*/  FMUL R214, R214, UR20 ;  /* 0x00000014d6d67c20 */ /* 0x000fe20008400000 */
[----:B------:R-:W-:Y:S01]  /*c200*/  F2FP.SATFINITE.E5M2.F32.PACK_AB_MERGE_C R215, RZ, R215, RZ ;  /* 0x000000d7ffd7723e */ /* 0x000fe200048060ff */
[----:B------:R-:W-:Y:S01]  /*c210*/  @!P6 STG.E.U8 desc[UR18][R24.64+0x11], R217 ;  /* 0x000011d91800e986 */ /* 0x000fe2000c101112 */
[C---:B------:R-:W-:Y:S01]  /*c220*/  ISETP.LT.OR P6, PT, R35.reuse, 0x1a, !P1 ;  /* 0x0000001a2300780c */ /* 0x040fe20004fc1670 */
[----:B------:R-:W-:Y:S01]  /*c230*/  FMUL R212, R212, UR20 ;  /* 0x00000014d4d47c20 */ /* 0x000fe20008400000 */
[----:B------:R-:W-:Y:S01]  /*c240*/  F2FP.SATFINITE.E5M2.F32.PACK_AB_MERGE_C R213, RZ, R213, RZ ;  /* 0x000000d5ffd5723e */ /* 0x000fe200048060ff */
[----:B------:R1:W-:Y:S01]  /*c250*/  @!P5 STG.E.U8 desc[UR18][R24.64+0x10], R29 ;  /* 0x0000101d1800d986 */ /* 0x0003e2000c101112 */
[----:B------:R-:W-:Y:S01]  /*c260*/  ISETP.LT.OR P5, PT, R35, 0x19, !P1 ;  /* 0x000000192300780c */ /* 0x000fe20004fa1670 */
[----:B------:R-:W-:Y:S01]  /*c270*/  FMUL R211, R211, UR20 ;  /* 0x00000014d3d37c20 */ /* 0x000fe20008400000 */
[----:B------:R-:W-:Y:S01]  /*c280*/  FMUL R209, R209, UR20 ;  /* 0x00000014d1d17c20 */ /* 0x000fe20008400000 */
[----:B------:R1:W-:Y:S01]  /*c290*/  @!P3 STG.E.U8 desc[UR18][R26.64+0x10], R31 ;  /* 0x0000101f1a00b986 */ /* 0x0003e2000c101112 */
[C---:B------:R-:W-:Y:S01]  /*c2a0*/  ISETP.LT.OR P3, PT, R35.reuse, 0x19, !P0 ;  /* 0x000000192300780c */ /* 0x040fe20004761670 */
[----:B------:R-:W-:Y:S01]  /*c2b0*/  FMUL R210, R210, UR20 ;  /* 0x00000014d2d27c20 */ /* 0x000fe20008400000 */
[----:B0-----:R-:W-:Y:S01]  /*c2c0*/  F2FP.SATFINITE.E5M2.F32.PACK_AB_MERGE_C R33, RZ, R212, RZ ;  /* 0x000000d4ff21723e */ /* 0x001fe200048060ff */
[----:B------:R-:W-:Y:S01]  /*c2d0*/  @!P4 STG.E.U8 desc[UR18][R26.64+0x11], R215 ;  /* 0x000011d71a00c986 */ /* 0x000fe2000c101112 */
[C---:B------:R-:W-:Y:S01]  /*c2e0*/  ISETP.LT.OR P4, PT, R35.reuse, 0x1a, !P0 ;  /* 0x0000001a2300780c */ /* 0x040fe20004781670 */
[----:B------:R-:W-:Y:S01]  /*c2f0*/  FMUL R208, R208, UR20 ;  /* 0x00000014d0d07c20 */ /* 0x000fe20008400000 */
[----:B------:R-:W-:Y:S01]  /*c300*/  F2FP.SATFINITE.E5M2.F32.PACK_AB_MERGE_C R211, RZ, R211, RZ ;  /* 0x000000d3ffd3723e */ /* 0x000fe200048060ff */
[----:B------:R-:W-:Y:S01]  /*c310*/  @!P6 STG.E.U8 desc[UR18][R24.64+0x19], R213 ;  /* 0x000019d51800e986 */ /* 0x000fe2000c101112 */
[----:B------:R-:W-:Y:S01]  /*c320*/  ISETP.LT.OR P6, PT, R35, 0x22, !P1 ;  /* 0x000000222300780c */ /* 0x000fe20004fc1670 */
[----:B------:R-:W-:Y:S01]  /*c330*/  FMUL R207, R207, UR20 ;  /* 0x00000014cfcf7c20 */ /* 0x000fe20008400000 */
[----:B-1----:R-:W-:Y:S01]  /*c340*/  F2FP.SATFINITE.E5M2.F32.PACK_AB_MERGE_C R29, RZ, R214, RZ ;  /* 0x000000d6ff1d723e */ /* 0x002fe200048060ff */
[----:B------:R-:W-:Y:S01]  /*c350*/  FMUL R205, R205, UR20 ;  /* 0x00000014cdcd7c20 */ /* 0x000fe20008400000 */
[----:B------:R-:W-:Y:S01]  /*c360*/  F2FP.SATFINITE.E5M2.F32.PACK_AB_MERGE_C R209, RZ, R209, RZ ;  /* 0x000000d1ffd1723e */ /* 0x000fe200048060ff */
[----:B------:R-:W-:Y:S01]  /*c370*/  FMUL R206, R206, UR20 ;  /* 0x00000014cece7c20 */ /* 0x000fe20008400000 */
[----:B------:R-:W-:Y:S01]  /*c380*/  F2FP.SATFINITE.E5M2.F32.PACK_AB_MERGE_C R31, RZ, R208, RZ ;  /* 0x000000d0ff1f723e */ /* 0x000fe200048060ff */
[----:B------:R0:W-:Y:S01]  /*c390*/  @!P5 STG.E.U8 desc[UR18][R24.64+0x18], R29 ;  /* 0x0000181d1800d986 */ /* 0x0001e2000c101112 */
[C---:B------:R-:W-:Y:S01]  /*c3a0*/  ISETP.LT.OR P5, PT, R35.reuse, 0x21, !P1 ;  /* 0x000000212300780c */ /* 0x040fe20004fa1670 */
[----:B------:R-:W-:Y:S01]  /*c3b0*/  FMUL R204, R204, UR20 ;  /* 0x00000014cccc7c20 */ /* 0x000fe20008400000 */
[----:B------:R-:W-:Y:S01]  /*c3c0*/  F2FP.SATFINITE.E5M2.F32.PACK_AB_MERGE_C R207, RZ, R207, RZ ;  /* 0x000000cfffcf723e */ /* 0x000fe200048060ff */
[----:B------:R1:W-:Y:S01]  /*c3d0*/  @!P3 STG.E.U8 desc[UR18][R26.64+0x18], R33 ;  /* 0x000018211a00b986 */ /* 0x0003e2000c101112 */
[----:B------:R-:W-:Y:S01]  /*c3e0*/  ISETP.LT.OR P3, PT, R35, 0x21, !P0 ;  /* 0x000000212300780c */ /* 0x000fe20004761670 */
[----:B------:R-:W-:Y:S01]  /*c3f0*/  FMUL R203, R203, UR20 ;  /* 0x00000014cbcb7c20 */ /* 0x000fe20008400000 */
[----:B------:R-:W-:Y:S01]  /*c400*/  F2FP.SATFINITE.E5M2.F32.PACK_AB_MERGE_C R205, RZ, R205, RZ ;  /* 0x000000cdffcd723e */ /* 0x000fe200048060ff */
[----:B------:R-:W-:Y:S01]  /*c410*/  @!P4 STG.E.U8 desc[UR18][R26.64+0x19], R211 ;  /* 0x000019d31a00c986 */ /* 0x000fe2000c101112 */
[----:B------:R-:W-:Y:S01]  /*c420*/  ISETP.LT.OR P4, PT, R35, 0x22, !P0 ;  /* 0x000000222300780c */ /* 0x000fe20004781670 */
[----:B------:R-:W-:Y:S01]  /*c430*/  FMUL R201, R201, UR20 ;  /* 0x00000014c9c97c20 */ /* 0x000fe20008400000 */
[----:B------:R-:W-:Y:S01]  /*c440*/  F2FP.SATFINITE.E5M2.F32.PACK_AB_MERGE_C R203, RZ, R203, RZ ;  /* 0x000000cbffcb723e */ /* 0x000fe200048060ff */
[----:B------:R-:W-:Y:S01]  /*c450*/  @!P6 STG.E.U8 desc[UR18][R24.64+0x21], R209 ;  /* 0x000021d11800e986 */ /* 0x000fe2000c101112 */
[----:B------:R-:W-:Y:S01]  /*c460*/  ISETP.LT.OR P6, PT, R35, 0x2a, !P1 ;  /* 0x0000002a2300780c */ /* 0x000fe20004fc1670 */
[----:B------:R-:W-:Y:S01]  /*c470*/  FMUL R202, R202, UR20 ;  /* 0x00000014caca7c20 */ /* 0x000fe20008400000 */
[----:B0-----:R-:W-:Y:S01]  /*c480*/  F2FP.SATFINITE.E5M2.F32.PACK_AB_MERGE_C R29, RZ, R210, RZ ;  /* 0x000000d2ff1d723e */ /* 0x001fe200048060ff */
[----:B------:R-:W-:Y:S01]  /*c490*/  FMUL R200, R200, UR20 ;  /* 0x00000014c8c87c20 */ /* 0x000fe20008400000 */
[----:B-1----:R-:W-:Y:S01]  /*c4a0*/  F2FP.SATFINITE.E5M2.F32.PACK_AB_MERGE_C R33, RZ, R204, RZ ;  /* 0x000000ccff21723e */ /* 0x002fe200048060ff */
[----:B------:R-:W-:Y:S01]  /*c4b0*/  FMUL R199, R199, UR20 ;  /* 0x00000014c7c77c20 */ /* 0x000fe20008400000 */
[----:B------:R-:W-:Y:S01]  /*c4c0*/  F2FP.SATFINITE.E5M2.F32.PACK_AB_MERGE_C R201, RZ, R201, RZ ;  /* 0x000000c9ffc9723e */ /* 0x000fe200048060ff */
[----:B------:R0:W-:Y:S01]  /*c4d0*/  @!P5 STG.E.U8 desc[UR18][R24.64+0x20], R29 ;  /* 0x0000201d1800d986 */ /* 0x0001e2000c101112 */
[----:B------:R-:W-:Y:S01]  /*c4e0*/  ISETP.LT.OR P5, PT, R35, 0x29, !P1 ;  /* 0x000000292300780c */ /* 0x000fe20004fa1670 */
[----:B------:R-:W-:Y:S01]  /*c4f0*/  FMUL R197, R197, UR20 ;  /* 0x00000014c5c57c20 */ /* 0x000fe20008400000 */
[----:B------:R-:W-:Y:S01]  /*c500*/  F2FP.SATFINITE.E5M2.F32.PACK_AB_MERGE_C R199, RZ, R199, RZ ;  /* 0x000000c7ffc7723e */ /* 0x000fe200048060ff */
[----:B------:R1:W-:Y:S01]  /*c510*/  @!P3 STG.E.U8 desc[UR18][R26.64+0x20], R31 ;  /* 0x0000201f1a00b986 */ /* 0x0003e2000c101112 */
[C---:B------:R-:W-:Y:S01]  /*c520*/  ISETP.LT.OR P3, PT, R35.reuse, 0x29, !P0 ;  /* 0x000000292300780c */ /* 0x040fe20004761670 */
[----:B------:R-:W-:Y:S01]  /*c530*/  FMUL R198, R198, UR20 ;  /* 0x00000014c6c67c20 */ /* 0x000fe20008400000 */
[----:B------:R-:W-:Y:S01]  /*c540*/  F2FP.SATFINITE.E5M2.F32.PACK_AB_MERGE_C R197, RZ, R197, RZ ;  /* 0x000000c5ffc5723e */ /* 0x000fe200048060ff */
[----:B------:R-:W-:Y:S01]  /*c550*/  @!P4 STG.E.U8 desc[UR18][R26.64+0x21], R207 ;  /* 0x000021cf1a00c986 */ /* 0x000fe2000c101112 */
[----:B------:R-:W-:Y:S01]  /*c560*/  ISETP.LT.OR P4, PT, R35, 0x2a, !P0 ;  /* 0x0000002a2300780c */ /* 0x000fe20004781670 */
[----:B------:R-:W-:Y:S01]  /*c570*/  FMUL R196, R196, UR20 ;  /* 0x00000014c4c47c20 */ /* 0x000fe20008400000 */
[----:B------:R-:W-:Y:S01]  /*c580*/  FMUL R195, R195, UR20 ;  /* 0x00000014c3c37c20 */ /* 0x000fe20008400000 */
        /* <DEDUP_REMOVED lines=27> */
[----:B------:R-:W-:Y:S01]  /*c740*/  FMUL R186, R186, UR20 ;  /* 0x00000014baba7c20 */ /* 0x000fe20008400000 */
        /* <DEDUP_REMOVED lines=156> */
[----:B-----5:R-:W-:Y:S01]  /*d110*/  FMUL R0, R0, UR20 ;  /* 0x0000001400007c20 */ /* 0x020fe20008400000 */
[----:B-1----:R-:W-:Y:S01]  /*d120*/  F2FP.SATFINITE.E5M2.F32.PACK_AB_MERGE_C R33, RZ, R164, RZ ;  /* 0x000000a4ff21723e */ /* 0x002fe200048060ff */
        /* <DEDUP_REMOVED lines=9> */
[----:B------:R-:W-:Y:S01]  /*d1c0*/  FMUL R4, R4, UR20 ;  /* 0x0000001404047c20 */ /* 0x000fe20008400000 */
[----:B------:R-:W-:Y:S01]  /*d1d0*/  @!P4 STG.E.U8 desc[UR18][R26.64+0x71], R167 ;  /* 0x000071a71a00c986 */ /* 0x000fe2000c101112 */
[----:B------:R-:W-:-:S03]  /*d1e0*/  ISETP.LT.OR P4, PT, R35, 0x7a, !P0 ;  /* 0x0000007a2300780c */ /* 0x000fc60004781670 */
[----:B------:R-:W-:Y:S01]  /*d1f0*/  @!P6 STG.E.U8 desc[UR18][R24.64+0x79], R165 ;  /* 0x000079a51800e986 */ /* 0x000fe2000c101112 */
[----:B------:R-:W-:Y:S02]  /*d200*/  ISETP.LT.OR P6, PT, R35, 0x82, !P1 ;  /* 0x000000822300780c */ /* 0x000fe40004fc1670 */
[----:B0-----:R-:W-:Y:S01]  /*d210*/  F2FP.SATFINITE.E5M2.F32.PACK_AB_MERGE_C R29, RZ, R166, RZ ;  /* 0x000000a6ff1d723e */ /* 0x001fe200048060ff */
[----:B------:R-:W3:Y:S01]  /*d220*/  LDL.LU R220, [R1+0x14] ;  /* 0x0000140001dc7983 */ /* 0x000ee20000300800 */
[----:B-1----:R-:W-:-:S03]  /*d230*/  F2FP.SATFINITE.E5M2.F32.PACK_AB_MERGE_C R31, RZ, R160, RZ ;  /* 0x000000a0ff1f723e */ /* 0x002fc600048060ff */
[----:B------:R0:W-:Y:S01]  /*d240*/  @!P5 STG.E.U8 desc[UR18][R24.64+0x78], R29 ;  /* 0x0000781d1800d986 */ /* 0x0001e2000c101112 */
[----:B------:R-:W-:-:S03]  /*d250*/  ISETP.LT.OR P5, PT, R35, 0x81, !P1 ;  /* 0x000000812300780c */ /* 0x000fc60004fa1670 */
[----:B------:R1:W-:Y:S01]  /*d260*/  @!P3 STG.E.U8 desc[UR18][R26.64+0x78], R33 ;  /* 0x000078211a00b986 */ /* 0x0003e2000c101112 */
[----:B------:R-:W-:-:S03]  /*d270*/  ISETP.LT.OR P3, PT, R35, 0x81, !P0 ;  /* 0x000000812300780c */ /* 0x000fc60004761670 */
        /* <DEDUP_REMOVED lines=26> */
[----:B0-----:R-:W-:Y:S02]  /*d420*/  F2FP.SATFINITE.E5M2.F32.PACK_AB_MERGE_C R29, RZ, R154, RZ ;  /* 0x0000009aff1d723e */ /* 0x001fe400048060ff */
[----:B-1----:R-:W-:-:S03]  /*d430*/  F2FP.SATFINITE.E5M2.F32.PACK_AB_MERGE_C R33, RZ, R20, RZ ;  /* 0x00000014ff21723e */ /* 0x002fc600048060ff */
[----:B------:R0:W-:Y:S01]  /*d440*/  @!P5 STG.E.U8 desc[UR18][R24.64+0x90], R29 ;  /* 0x0000901d1800d986 */ /* 0x0001e2000c101112 */
[----:B------:R-:W-:-:S03]  /*d450*/  ISETP.LT.OR P5, PT, R35, 0x99, !P1 ;  /* 0x000000992300780c */ /* 0x000fc60004fa1670 */
[----:B------:R-:W-:Y:S01]  /*d460*/  @!P3 STG.E.U8 desc[UR18][R26.64+0x90], R31 ;  /* 0x0000901f1a00b986 */ /* 0x000fe2000c101112 */
[----:B------:R-:W-:-:S03]  /*d470*/  ISETP.LT.OR P3, PT, R35, 0x99, !P0 ;  /* 0x000000992300780c */ /* 0x000fc60004761670 */
[----:B------:R1:W-:Y:S01]  /*d480*/  @!P4 STG.E.U8 desc[UR18][R26.64+0x91], R23 ;  /* 0x000091171a00c986 */ /* 0x0003e2000c101112 */
[----:B------:R-:W-:-:S03]  /*d490*/  ISETP.LT.OR P4, PT, R35, 0x9a, !P0 ;  /* 0x0000009a2300780c */ /* 0x000fc60004781670 */
[----:B------:R2:W-:Y:S01]  /*d4a0*/  @!P6 STG.E.U8 desc[UR18][R24.64+0x99], R21 ;  /* 0x000099151800e986 */ /* 0x0005e2000c101112 */
[----:B------:R-:W-:Y:S02]  /*d4b0*/  ISETP.LT.OR P6, PT, R35, 0xa2, !P1 ;  /* 0x000000a22300780c */ /* 0x000fe40004fc1670 */
[----:B0-----:R-:W-:-:S05]  /*d4c0*/  F2FP.SATFINITE.E5M2.F32.PACK_AB_MERGE_C R29, RZ, R22, RZ ;  /* 0x00000016ff1d723e */ /* 0x001fca00048060ff */
[----:B------:R-:W-:Y:S01]  /*d4d0*/  @!P5 STG.E.U8 desc[UR18][R24.64+0x98], R29 ;  /* 0x0000981d1800d986 */ /* 0x000fe2000c101112 */
[C---:B------:R-:W-:Y:S02]  /*d4e0*/  ISETP.LT.OR P5, PT, R35.reuse, 0xa1, !P1 ;  /* 0x000000a12300780c */ /* 0x040fe40004fa1670 */
[----:B-1----:R-:W-:Y:S01]  /*d4f0*/  F2FP.SATFINITE.E5M2.F32.PACK_AB_MERGE_C R23, RZ, R18, RZ ;  /* 0x00000012ff17723e */ /* 0x002fe200048060ff */
[----:B------:R-:W-:Y:S01]  /*d500*/  @!P3 STG.E.U8 desc[UR18][R26.64+0x98], R33 ;  /* 0x000098211a00b986 */ /* 0x000fe2000c101112 */
[C---:B------:R-:W-:Y:S02]  /*d510*/  ISETP.LT.OR P3, PT, R35.reuse, 0xa1, !P0 ;  /* 0x000000a12300780c */ /* 0x040fe40004761670 */
[----:B--2---:R-:W-:Y:S01]  /*d520*/  F2FP.SATFINITE.E5M2.F32.PACK_AB_MERGE_C R21, RZ, R16, RZ ;  /* 0x00000010ff15723e */ /* 0x004fe200048060ff */
[----:B------:R0:W-:Y:S01]  /*d530*/  @!P4 STG.E.U8 desc[UR18][R26.64+0x99], R19 ;  /* 0x000099131a00c986 */ /* 0x0001e2000c101112 */
[----:B------:R-:W-:-:S03]  /*d540*/  ISETP.LT.OR P4, PT, R35, 0xa2, !P0 ;  /* 0x000000a22300780c */ /* 0x000fc60004781670 */
[----:B------:R1:W-:Y:S01]  /*d550*/  @!P6 STG.E.U8 desc[UR18][R24.64+0xa1], R17 ;  /* 0x0000a1111800e986 */ /* 0x0003e2000c101112 */
[----:B------:R-:W-:-:S03]  /*d560*/  ISETP.LT.OR P6, PT, R35, 0xaa, !P1 ;  /* 0x000000aa2300780c */ /* 0x000fc60004fc1670 */
[----:B------:R-:W-:Y:S01]  /*d570*/  @!P5 STG.E.U8 desc[UR18][R24.64+0xa0], R23 ;  /* 0x0000a0171800d986 */ /* 0x000fe2000c101112 */
[----:B------:R-:W-:-:S03]  /*d580*/  ISETP.LT.OR P5, PT, R35, 0xa9, !P1 ;  /* 0x000000a92300780c */ /* 0x000fc60004fa1670 */
[----:B------:R-:W-:Y:S01]  /*d590*/  @!P3 STG.E.U8 desc[UR18][R26.64+0xa0], R21 ;  /* 0x0000a0151a00b986 */ /* 0x000fe2000c101112 */
[C---:B------:R-:W-:Y:S02]  /*d5a0*/  ISETP.LT.OR P3, PT, R35.reuse, 0xa9, !P0 ;  /* 0x000000a92300780c */ /* 0x040fe40004761670 */
[----:B0-----:R-:W-:Y:S01]  /*d5b0*/  F2FP.SATFINITE.E5M2.F32.PACK_AB_MERGE_C R19, RZ, R14, RZ ;  /* 0x0000000eff13723e */ /* 0x001fe200048060ff */
[----:B------:R0:W-:Y:S01]  /*d5c0*/  @!P4 STG.E.U8 desc[UR18][R26.64+0xa1], R15 ;  /* 0x0000a10f1a00c986 */ /* 0x0001e2000c101112 */
[C---:B------:R-:W-:Y:S02]  /*d5d0*/  ISETP.LT.OR P4, PT, R35.reuse, 0xaa, !P0 ;  /* 0x000000aa2300780c */ /* 0x040fe40004781670 */
[----:B-1----:R-:W-:Y:S01]  /*d5e0*/  F2FP.SATFINITE.E5M2.F32.PACK_AB_MERGE_C R17, RZ, R12, RZ ;  /* 0x0000000cff11723e */ /* 0x002fe200048060ff */
        /* <DEDUP_REMOVED lines=15> */
[----:B0-----:R-:W-:Y:S02]  /*d6e0*/  F2FP.SATFINITE.E5M2.F32.PACK_AB_MERGE_C R11, RZ, R6, RZ ;  /* 0x00000006ff0b723e */ /* 0x001fe400048060ff */
[C---:B------:R-:W-:Y:S01]  /*d6f0*/  ISETP.LT.OR P3, PT, R35.reuse, 0xb9, !P0 ;  /* 0x000000b92300780c */ /* 0x040fe20004761670 */
[----:B------:R0:W-:Y:S01]  /*d700*/  @!P4 STG.E.U8 desc[UR18][R26.64+0xb1], R7 ;  /* 0x0000b1071a00c986 */ /* 0x0001e2000c101112 */
[----:B-1----:R-:W-:Y:S02]  /*d710*/  F2FP.SATFINITE.E5M2.F32.PACK_AB_MERGE_C R9, RZ, R4, RZ ;  /* 0x00000004ff09723e */ /* 0x002fe400048060ff */
[----:B------:R-:W-:Y:S01]  /*d720*/  ISETP.LT.OR P4, PT, R35, 0xba, !P0 ;  /* 0x000000ba2300780c */ /* 0x000fe20004781670 */
[----:B------:R1:W-:Y:S04]  /*d730*/  @!P6 STG.E.U8 desc[UR18][R24.64+0xb9], R5 ;  /* 0x0000b9051800e986 */ /* 0x0003e8000c101112 */
[----:B------:R2:W-:Y:S01]  /*d740*/  @!P5 STG.E.U8 desc[UR18][R24.64+0xb8], R11 ;  /* 0x0000b80b1800d986 */ /* 0x0005e2000c101112 */
[----:B------:R-:W-:Y:S01]  /*d750*/  FMUL R4, R227, UR20 ;  /* 0x00000014e3047c20 */ /* 0x000fe20008400000 */
[----:B------:R-:W-:-:S02]  /*d760*/  ISETP.LT.OR P5, PT, R35, 0xc1, !P1 ;  /* 0x000000c12300780c */ /* 0x000fc40004fa1670 */
[----:B0-----:R-:W-:Y:S02]  /*d770*/  F2FP.SATFINITE.E5M2.F32.PACK_AB_MERGE_C R7, RZ, R3, RZ ;  /* 0x00000003ff07723e */ /* 0x001fe400048060ff */
[----:B-1----:R-:W-:Y:S01]  /*d780*/  F2FP.SATFINITE.E5M2.F32.PACK_AB_MERGE_C R5, RZ, R0, RZ ;  /* 0x00000000ff05723e */ /* 0x002fe200048060ff */
[----:B----4-:R-:W-:Y:S01]  /*d790*/  FMUL R0, R222, UR20 ;  /* 0x00000014de007c20 */ /* 0x010fe20008400000 */
[----:B------:R-:W-:Y:S01]  /*d7a0*/  ISETP.LT.OR P6, PT, R35, 0xc2, !P1 ;  /* 0x000000c22300780c */ /* 0x000fe20004fc1670 */
[----:B------:R-:W4:Y:S01]  /*d7b0*/  LDL.LU R222, [R1+0x20] ;  /* 0x0000200001de7983 */ /* 0x000f220000300800 */
[----:B--2---:R-:W-:Y:S02]  /*d7c0*/  F2FP.SATFINITE.E5M2.F32.PACK_AB_MERGE_C R11, RZ, R2, RZ ;  /* 0x00000002ff0b723e */ /* 0x004fe400048060ff */
[----:B------:R-:W-:Y:S01]  /*d7d0*/  F2FP.SATFINITE.E5M2.F32.PACK_AB_MERGE_C R13, RZ, R0, RZ ;  /* 0x00000000ff0d723e */ /* 0x000fe200048060ff */
[----:B---3--:R-:W-:Y:S01]  /*d7e0*/  FMUL R0, R224, UR20 ;  /* 0x00000014e0007c20 */ /* 0x008fe20008400000 */
[----:B------:R-:W-:Y:S01]  /*d7f0*/  FMUL R2, R225, UR20 ;  /* 0x00000014e1027c20 */ /* 0x000fe20008400000 */
[----:B------:R-:W2:Y:S04]  /*d800*/  LDL.LU R224, [R1+0x24] ;  /* 0x0000240001e07983 */ /* 0x000ea80000300800 */
[----:B------:R-:W3:Y:S01]  /*d810*/  LDL.LU R225, [R1+0x28] ;  /* 0x0000280001e17983 */ /* 0x000ee20000300800 */
[----:B------:R-:W-:-:S03]  /*d820*/  FMUL R3, R226, UR20 ;  /* 0x00000014e2037c20 */ /* 0x000fc60008400000 */
[----:B------:R-:W3:Y:S04]  /*d830*/  LDL.LU R226, [R1+0x2c] ;  /* 0x00002c0001e27983 */ /* 0x000ee80000300800 */
[----:B------:R-:W3:Y:S04]  /*d840*/  LDL.LU R227, [R1+0x30] ;  /* 0x0000300001e37983 */ /* 0x000ee80000300800 */
[----:B------:R-:W-:Y:S01]  /*d850*/  @!P3 STG.E.U8 desc[UR18][R26.64+0xb8], R9 ;  /* 0x0000b8091a00b986 */ /* 0x000fe2000c101112 */
[----:B------:R-:W-:-:S03]  /*d860*/  ISETP.LT.OR P3, PT, R35, 0xc1, !P0 ;  /* 0x000000c12300780c */ /* 0x000fc60004761670 */
[----:B------:R0:W-:Y:S01]  /*d870*/  @!P4 STG.E.U8 desc[UR18][R26.64+0xb9], R7 ;  /* 0x0000b9071a00c986 */ /* 0x0001e2000c101112 */
[----:B------:R-:W-:-:S03]  /*d880*/  ISETP.LT.OR P4, PT, R35, 0xc2, !P0 ;  /* 0x000000c22300780c */ /* 0x000fc60004781670 */
[----:B------:R-:W-:Y:S01]  /*d890*/  @!P5 STG.E.U8 desc[UR18][R24.64+0xc0], R11 ;  /* 0x0000c00b1800d986 */ /* 0x000fe2000c101112 */
[----:B------:R-:W-:-:S03]  /*d8a0*/  ISETP.LT.OR P5, PT, R35, 0xc9, !P1 ;  /* 0x000000c92300780c */ /* 0x000fc60004fa1670 */
[----:B------:R1:W-:Y:S01]  /*d8b0*/  @!P6 STG.E.U8 desc[UR18][R24.64+0xc1], R5 ;  /* 0x0000c1051800e986 */ /* 0x0003e2000c101112 */
[----:B0-----:R-:W-:-:S03]  /*d8c0*/  F2FP.SATFINITE.E5M2.F32.PACK_AB_MERGE_C R7, RZ, R0, RZ ;  /* 0x00000000ff07723e */ /* 0x001fc600048060ff */
[----:B------:R-:W-:Y:S01]  /*d8d0*/  @!P3 STG.E.U8 desc[UR18][R26.64+0xc0], R13 ;  /* 0x0000c00d1a00b986 */ /* 0x000fe2000c101112 */
[C---:B------:R-:W-:Y:S02]  /*d8e0*/  ISETP.LT.OR P6, PT, R35.reuse, 0xca, !P1 ;  /* 0x000000ca2300780c */ /* 0x040fe40004fc1670 */
[----:B-1----:R-:W-:Y:S01]  /*d8f0*/  F2FP.SATFINITE.E5M2.F32.PACK_AB_MERGE_C R5, RZ, R2, RZ ;  /* 0x00000002ff05723e */ /* 0x002fe200048060ff */
[----:B------:R0:W-:Y:S01]  /*d900*/  @!P4 STG.E.U8 desc[UR18][R26.64+0xc1], R7 ;  /* 0x0000c1071a00c986 */ /* 0x0001e2000c101112 */
[C---:B------:R-:W-:Y:S02]  /*d910*/  ISETP.LT.OR P3, PT, R35.reuse, 0xc9, !P0 ;  /* 0x000000c92300780c */ /* 0x040fe40004761670 */
[C---:B------:R-:W-:Y:S01]  /*d920*/  ISETP.LT.OR P4, PT, R35.reuse, 0xca, !P0 ;  /* 0x000000ca2300780c */ /* 0x040fe20004781670 */
[----:B------:R1:W-:Y:S01]  /*d930*/  @!P5 STG.E.U8 desc[UR18][R24.64+0xc8], R5 ;  /* 0x0000c8051800d986 */ /* 0x0003e2000c101112 */
[----:B------:R-:W-:Y:S02]  /*d940*/  ISETP.LT.OR P5, PT, R35, 0xd1, !P1 ;  /* 0x000000d12300780c */ /* 0x000fe40004fa1670 */
[----:B------:R-:W-:-:S02]  /*d950*/  F2FP.SATFINITE.E5M2.F32.PACK_AB_MERGE_C R9, RZ, R3, RZ ;  /* 0x00000003ff09723e */ /* 0x000fc400048060ff */
[----:B------:R-:W-:-:S03]  /*d960*/  F2FP.SATFINITE.E5M2.F32.PACK_AB_MERGE_C R11, RZ, R4, RZ ;  /* 0x00000004ff0b723e */ /* 0x000fc600048060ff */
[----:B------:R1:W-:Y:S04]  /*d970*/  @!P6 STG.E.U8 desc[UR18][R24.64+0xc9], R9 ;  /* 0x0000c9091800e986 */ /* 0x0003e8000c101112 */
[----:B------:R-:W-:Y:S01]  /*d980*/  @!P3 STG.E.U8 desc[UR18][R26.64+0xc8], R11 ;  /* 0x0000c80b1a00b986 */ /* 0x000fe2000c101112 */
[----:B------:R-:W-:-:S03]  /*d990*/  FMUL R0, R220, UR20 ;  /* 0x00000014dc007c20 */ /* 0x000fc60008400000 */
[----:B------:R-:W3:Y:S02]  /*d9a0*/  LDL.LU R220, [R1+0x34] ;  /* 0x0000340001dc7983 */ /* 0x000ee40000300800 */
[----:B0-----:R-:W-:Y:S01]  /*d9b0*/  F2FP.SATFINITE.E5M2.F32.PACK_AB_MERGE_C R7, RZ, R0, RZ ;  /* 0x00000000ff07723e */ /* 0x001fe200048060ff */
[----:B------:R-:W-:Y:S02]  /*d9c0*/  FMUL R2, R221, UR20 ;  /* 0x00000014dd027c20 */ /* 0x000fe40008400000 */
[----:B------:R-:W3:Y:S03]  /*d9d0*/  LDL.LU R221, [R1+0x38] ;  /* 0x0000380001dd7983 */ /* 0x000ee60000300800 */
[----:B-1----:R-:W-:Y:S01]  /*d9e0*/  F2FP.SATFINITE.E5M2.F32.PACK_AB_MERGE_C R5, RZ, R2, RZ ;  /* 0x00000002ff05723e */ /* 0x002fe200048060ff */
[----:B------:R-:W-:Y:S04]  /*d9f0*/  @!P4 STG.E.U8 desc[UR18][R26.64+0xc9], R7 ;  /* 0x0000c9071a00c986 */ /* 0x000fe8000c101112 */
[----:B------:R0:W-:Y:S01]  /*da00*/  @!P5 STG.E.U8 desc[UR18][R24.64+0xd0], R5 ;  /* 0x0000d0051800d986 */ /* 0x0001e2000c101112 */
[----:B------:R-:W-:-:S03]  /*da10*/  FMUL R3, R223, UR20 ;  /* 0x00000014df037c20 */ /* 0x000fc60008400000 */
[----:B------:R-:W3:Y:S02]  /*da20*/  LDL.LU R223, [R1+0x3c] ;  /* 0x00003c0001df7983 */ /* 0x000ee40000300800 */
[----:B------:R-:W-:Y:S01]  /*da30*/  F2FP.SATFINITE.E5M2.F32.PACK_AB_MERGE_C R9, RZ, R3, RZ ;  /* 0x00000003ff09723e */ /* 0x000fe200048060ff */
[----:B----4-:R-:W-:Y:S02]  /*da40*/  FMUL R0, R222, UR20 ;  /* 0x00000014de007c20 */ /* 0x010fe40008400000 */
[----:B------:R-:W4:Y:S03]  /*da50*/  LDL.LU R222, [R1+0x40] ;  /* 0x0000400001de7983 */ /* 0x000f260000300800 */
[----:B------:R-:W-:Y:S01]  /*da60*/  F2FP.SATFINITE.E5M2.F32.PACK_AB_MERGE_C R13, RZ, R0, RZ ;  /* 0x00000000ff0d723e */ /* 0x000fe200048060ff */
[----:B--2---:R-:W-:Y:S02]  /*da70*/  FMUL R2, R224, UR20 ;  /* 0x00000014e0027c20 */ /* 0x004fe40008400000 */
[----:B------:R-:W2:Y:S01]  /*da80*/  LDL.LU R224, [R1+0x44] ;  /* 0x0000440001e07983 */ /* 0x000ea20000300800 */
[----:B---3--:R-:W-:-:S03]  /*da90*/  FMUL R0, R225, UR20 ;  /* 0x00000014e1007c20 */ /* 0x008fc60008400000 */
[----:B------:R-:W3:Y:S01]  /*daa0*/  LDL.LU R225, [R1+0x48] ;  /* 0x0000480001e17983 */ /* 0x000ee20000300800 */
[----:B------:R-:W-:Y:S01]  /*dab0*/  FMUL R3, R226, UR20 ;  /* 0x00000014e2037c20 */ /* 0x000fe20008400000 */
[----:B0-----:R-:W-:Y:S02]  /*dac0*/  F2FP.SATFINITE.E5M2.F32.PACK_AB_MERGE_C R5, RZ, R0, RZ ;  /* 0x00000000ff05723e */ /* 0x001fe400048060ff */
[----:B------:R-:W3:Y:S01]  /*dad0*/  LDL.LU R226, [R1+0x4c] ;  /* 0x00004c0001e27983 */ /* 0x000ee20000300800 */
[----:B------:R-:W-:-:S03]  /*dae0*/  FMUL R0, R227, UR20 ;  /* 0x00000014e3007c20 */ /* 0x000fc60008400000 */
[----:B------:R-:W3:Y:S01]  /*daf0*/  LDL.LU R227, [R1+0x50] ;  /* 0x0000500001e37983 */ /* 0x000ee20000300800 */
[C---:B------:R-:W-:Y:S02]  /*db00*/  ISETP.LT.OR P6, PT, R35.reuse, 0xd2, !P1 ;  /* 0x000000d22300780c */ /* 0x040fe40004fc1670 */
[C---:B------:R-:W-:Y:S01]  /*db10*/  ISETP.LT.OR P4, PT, R35.reuse, 0xd2, !P0 ;  /* 0x000000d22300780c */ /* 0x040fe20004781670 */
[----:B------:R-:W3:Y:S01]  /*db20*/  LDL.LU R218, [R1+0x54] ;  /* 0x0000540001da7983 */ /* 0x000ee20000300800 */
[C---:B------:R-:W-:Y:S02]  /*db30*/  ISETP.LT.OR P3, PT, R35.reuse, 0xd1, !P0 ;  /* 0x000000d12300780c */ /* 0x040fe40004761670 */
[----:B------:R-:W-:Y:S02]  /*db40*/  ISETP.LT.OR P5, PT, R35, 0xd9, !P1 ;  /* 0x000000d92300780c */ /* 0x000fe40004fa1670 */
[----:B------:R-:W-:Y:S02]  /*db50*/  F2FP.SATFINITE.E5M2.F32.PACK_AB_MERGE_C R7, RZ, R2, RZ ;  /* 0x00000002ff07723e */ /* 0x000fe400048060ff */
[----:B------:R-:W-:-:S03]  /*db60*/  F2FP.SATFINITE.E5M2.F32.PACK_AB_MERGE_C R11, RZ, R0, RZ ;  /* 0x00000000ff0b723e */ /* 0x000fc600048060ff */
[----:B------:R0:W-:Y:S01]  /*db70*/  @!P6 STG.E.U8 desc[UR18][R24.64+0xd1], R9 ;  /* 0x0000d1091800e986 */ /* 0x0001e2000c101112 */
[----:B------:R-:W-:-:S03]  /*db80*/  ISETP.LT.OR P6, PT, R35, 0xda, !P1 ;  /* 0x000000da2300780c */ /* 0x000fc60004fc1670 */
[----:B------:R-:W-:Y:S01]  /*db90*/  @!P4 STG.E.U8 desc[UR18][R26.64+0xd1], R7 ;  /* 0x0000d1071a00c986 */ /* 0x000fe2000c101112 */
[----:B------:R-:W-:-:S03]  /*dba0*/  ISETP.LT.OR P4, PT, R35, 0xda, !P0 ;  /* 0x000000da2300780c */ /* 0x000fc60004781670 */
[----:B------:R-:W-:Y:S01]  /*dbb0*/  @!P3 STG.E.U8 desc[UR18][R26.64+0xd0], R13 ;  /* 0x0000d00d1a00b986 */ /* 0x000fe2000c101112 */
[----:B0-----:R-:W-:-:S03]  /*dbc0*/  F2FP.SATFINITE.E5M2.F32.PACK_AB_MERGE_C R9, RZ, R3, RZ ;  /* 0x00000003ff09723e */ /* 0x001fc600048060ff */
[----:B------:R0:W-:Y:S04]  /*dbd0*/  @!P5 STG.E.U8 desc[UR18][R24.64+0xd8], R5 ;  /* 0x0000d8051800d986 */ /* 0x0001e8000c101112 */
[----:B------:R1:W-:Y:S01]  /*dbe0*/  @!P6 STG.E.U8 desc[UR18][R24.64+0xd9], R9 ;  /* 0x0000d9091800e986 */ /* 0x0003e2000c101112 */
[----:B------:R-:W-:-:S03]  /*dbf0*/  FMUL R0, R220, UR20 ;  /* 0x00000014dc007c20 */ /* 0x000fc60008400000 */
[----:B------:R-:W3:Y:S02]  /*dc00*/  LDL.LU R220, [R1+0x58] ;  /* 0x0000580001dc7983 */ /* 0x000ee40000300800 */
[----:B0-----:R-:W-:Y:S01]  /*dc10*/  F2FP.SATFINITE.E5M2.F32.PACK_AB_MERGE_C R5, RZ, R0, RZ ;  /* 0x00000000ff05723e */ /* 0x001fe200048060ff */
[----:B------:R-:W-:Y:S02]  /*dc20*/  FMUL R2, R221, UR20 ;  /* 0x00000014dd027c20 */ /* 0x000fe40008400000 */
[----:B------:R-:W3:Y:S03]  /*dc30*/  LDL.LU R221, [R1+0x5c] ;  /* 0x00005c0001dd7983 */ /* 0x000ee60000300800 */
[----:B------:R-:W-:Y:S01]  /*dc40*/  F2FP.SATFINITE.E5M2.F32.PACK_AB_MERGE_C R7, RZ, R2, RZ ;  /* 0x00000002ff07723e */ /* 0x000fe200048060ff */
[----:B------:R0:W-:Y:S01]  /*dc50*/  @!P4 STG.E.U8 desc[UR18][R26.64+0xd9], R5 ;  /* 0x0000d9051a00c986 */ /* 0x0001e2000c101112 */
[----:B------:R-:W-:-:S03]  /*dc60*/  FMUL R3, R223, UR20 ;  /* 0x00000014df037c20 */ /* 0x000fc60008400000 */
[----:B------:R-:W3:Y:S02]  /*dc70*/  LDL.LU R223, [R1+0x60] ;  /* 0x0000600001df7983 */ /* 0x000ee40000300800 */
[----:B-1----:R-:W-:Y:S01]  /*dc80*/  F2FP.SATFINITE.E5M2.F32.PACK_AB_MERGE_C R9, RZ, R3, RZ ;  /* 0x00000003ff09723e */ /* 0x002fe200048060ff */
[----:B----4-:R-:W-:Y:S02]  /*dc90*/  FMUL R4, R222, UR20 ;  /* 0x00000014de047c20 */ /* 0x010fe40008400000 */
[----:B------:R-:W4:Y:S01]  /*dca0*/  LDL.LU R222, [R1+0x64] ;  /* 0x0000640001de7983 */ /* 0x000f220000300800 */
[----:B--2---:R-:W-:-:S03]  /*dcb0*/  FMUL R0, R224, UR20 ;  /* 0x00000014e0007c20 */ /* 0x004fc60008400000 */
[----:B------:R-:W2:Y:S01]  /*dcc0*/  LDL.LU R224, [R1+0x68] ;  /* 0x0000680001e07983 */ /* 0x000ea20000300800 */
[----:B---3--:R-:W-:Y:S01]  /*dcd0*/  FMUL R2, R225, UR20 ;  /* 0x00000014e1027c20 */ /* 0x008fe20008400000 */
[----:B0-----:R-:W-:Y:S02]  /*dce0*/  F2FP.SATFINITE.E5M2.F32.PACK_AB_MERGE_C R5, RZ, R0, RZ ;  /* 0x00000000ff05723e */ /* 0x001fe400048060ff */
[----:B------:R-:W3:Y:S01]  /*dcf0*/  LDL.LU R225, [R1+0x6c] ;  /* 0x00006c0001e17983 */ /* 0x000ee20000300800 */
[----:B------:R-:W-:-:S03]  /*dd00*/  FMUL R3, R226, UR20 ;  /* 0x00000014e2037c20 */ /* 0x000fc60008400000 */
[----:B------:R-:W3:Y:S01]  /*dd10*/  LDL.LU R226, [R1+0x70] ;  /* 0x0000700001e27983 */ /* 0x000ee20000300800 */
[----:B------:R-:W-:-:S03]  /*dd20*/  FMUL R0, R227, UR20 ;  /* 0x00000014e3007c20 */ /* 0x000fc60008400000 */
[----:B------:R-:W3:Y:S01]  /*dd30*/  LDL.LU R227, [R1+0x74] ;  /* 0x0000740001e37983 */ /* 0x000ee20000300800 */
[C---:B------:R-:W-:Y:S02]  /*dd40*/  ISETP.LT.OR P3, PT, R35.reuse, 0xd9, !P0 ;  /* 0x000000d92300780c */ /* 0x040fe40004761670 */
[C---:B------:R-:W-:Y:S02]  /*dd50*/  ISETP.LT.OR P5, PT, R35.reuse, 0xe1, !P1 ;  /* 0x000000e12300780c */ /* 0x040fe40004fa1670 */
[C---:B------:R-:W-:Y:S02]  /*dd60*/  ISETP.LT.OR P6, PT, R35.reuse, 0xe2, !P1 ;  /* 0x000000e22300780c */ /* 0x040fe40004fc1670 */
[----:B------:R-:W-:-:S07]  /*dd70*/  ISETP.LT.OR P4, PT, R35, 0xe2, !P0 ;  /* 0x000000e22300780c */ /* 0x000fce0004781670 */
[----:B------:R-:W-:Y:S01]  /*dd80*/  @!P3 STG.E.U8 desc[UR18][R26.64+0xd8], R11 ;  /* 0x0000d80b1a00b986 */ /* 0x000fe2000c101112 */
[----:B------:R-:W-:-:S03]  /*dd90*/  ISETP.LT.OR P3, PT, R35, 0xe1, !P0 ;  /* 0x000000e12300780c */ /* 0x000fc60004761670 */
[----:B------:R0:W-:Y:S01]  /*dda0*/  @!P5 STG.E.U8 desc[UR18][R24.64+0xe0], R7 ;  /* 0x0000e0071800d986 */ /* 0x0001e2000c101112 */
[----:B------:R-:W-:-:S03]  /*ddb0*/  ISETP.LT.OR P5, PT, R35, 0xe9, !P1 ;  /* 0x000000e92300780c */ /* 0x000fc60004fa1670 */
[----:B------:R1:W-:Y:S01]  /*ddc0*/  @!P6 STG.E.U8 desc[UR18][R24.64+0xe1], R9 ;  /* 0x0000e1091800e986 */ /* 0x0003e2000c101112 */
[----:B------:R-:W-:Y:S02]  /*ddd0*/  ISETP.LT.OR P6, PT, R35, 0xea, !P1 ;  /* 0x000000ea2300780c */ /* 0x000fe40004fc1670 */
[----:B------:R-:W-:Y:S01]  /*dde0*/  F2FP.SATFINITE.E5M2.F32.PACK_AB_MERGE_C R13, RZ, R4, RZ ;  /* 0x00000004ff0d723e */ /* 0x000fe200048060ff */
[----:B------:R1:W-:Y:S01]  /*ddf0*/  @!P4 STG.E.U8 desc[UR18][R26.64+0xe1], R5 ;  /* 0x0000e1051a00c986 */ /* 0x0003e2000c101112 */
[----:B0-----:R-:W-:-:S03]  /*de00*/  F2FP.SATFINITE.E5M2.F32.PACK_AB_MERGE_C R7, RZ, R2, RZ ;  /* 0x00000002ff07723e */ /* 0x001fc600048060ff */
[----:B------:R-:W-:Y:S01]  /*de10*/  @!P3 STG.E.U8 desc[UR18][R26.64+0xe0], R13 ;  /* 0x0000e00d1a00b986 */ /* 0x000fe2000c101112 */
[----:B-1----:R-:W-:-:S03]  /*de20*/  F2FP.SATFINITE.E5M2.F32.PACK_AB_MERGE_C R9, RZ, R3, RZ ;  /* 0x00000003ff09723e */ /* 0x002fc600048060ff */
[----:B------:R0:W-:Y:S01]  /*de30*/  @!P5 STG.E.U8 desc[UR18][R24.64+0xe8], R7 ;  /* 0x0000e8071800d986 */ /* 0x0001e2000c101112 */
[C---:B------:R-:W-:Y:S02]  /*de40*/  ISETP.LT.OR P3, PT, R35.reuse, 0xe9, !P0 ;  /* 0x000000e92300780c */ /* 0x040fe40004761670 */
[C---:B------:R-:W-:Y:S01]  /*de50*/  ISETP.LT.OR P4, PT, R35.reuse, 0xea, !P0 ;  /* 0x000000ea2300780c */ /* 0x040fe20004781670 */
[----:B------:R1:W-:Y:S01]  /*de60*/  @!P6 STG.E.U8 desc[UR18][R24.64+0xe9], R9 ;  /* 0x0000e9091800e986 */ /* 0x0003e2000c101112 */
[C---:B------:R-:W-:Y:S01]  /*de70*/  ISETP.LT.OR P5, PT, R35.reuse, 0xf1, !P1 ;  /* 0x000000f12300780c */ /* 0x040fe20004fa1670 */
[----:B------:R-:W-:Y:S01]  /*de80*/  FMUL R2, R218, UR20 ;  /* 0x00000014da027c20 */ /* 0x000fe20008400000 */
[----:B------:R-:W-:Y:S02]  /*de90*/  ISETP.LT.OR P6, PT, R35, 0xf2, !P1 ;  /* 0x000000f22300780c */ /* 0x000fe40004fc1670 */
[----:B------:R-:W-:Y:S02]  /*dea0*/  F2FP.SATFINITE.E5M2.F32.PACK_AB_MERGE_C R11, RZ, R0, RZ ;  /* 0x00000000ff0b723e */ /* 0x000fe400048060ff */
[----:B------:R-:W-:-:S03]  /*deb0*/  F2FP.SATFINITE.E5M2.F32.PACK_AB_MERGE_C R5, RZ, R2, RZ ;  /* 0x00000002ff05723e */ /* 0x000fc600048060ff */
[----:B------:R-:W-:Y:S01]  /*dec0*/  @!P3 STG.E.U8 desc[UR18][R26.64+0xe8], R11 ;  /* 0x0000e80b1a00b986 */ /* 0x000fe2000c101112 */
[----:B------:R-:W-:-:S03]  /*ded0*/  ISETP.LT.OR P3, PT, R35, 0xf1, !P0 ;  /* 0x000000f12300780c */ /* 0x000fc60004761670 */
[----:B------:R-:W-:Y:S01]  /*dee0*/  @!P4 STG.E.U8 desc[UR18][R26.64+0xe9], R5 ;  /* 0x0000e9051a00c986 */ /* 0x000fe2000c101112 */
[C---:B------:R-:W-:Y:S02]  /*def0*/  ISETP.LT.OR P4, PT, R35.reuse, 0xf9, !P1 ;  /* 0x000000f92300780c */ /* 0x040fe40004f81670 */
[----:B------:R-:W-:Y:S01]  /*df00*/  ISETP.LT.OR P1, PT, R35, 0xfa, !P1 ;  /* 0x000000fa2300780c */ /* 0x000fe20004f21670 */
[----:B------:R-:W-:-:S05]  /*df10*/  FMUL R0, R220, UR20 ;  /* 0x00000014dc007c20 */ /* 0x000fca0008400000 */
[----:B0-----:R-:W-:-:S05]  /*df20*/  F2FP.SATFINITE.E5M2.F32.PACK_AB_MERGE_C R7, RZ, R0, RZ ;  /* 0x00000000ff07723e */ /* 0x001fca00048060ff */
[----:B------:R0:W-:Y:S01]  /*df30*/  @!P5 STG.E.U8 desc[UR18][R24.64+0xf0], R7 ;  /* 0x0000f0071800d986 */ /* 0x0001e2000c101112 */
[----:B------:R-:W-:-:S05]  /*df40*/  FMUL R3, R221, UR20 ;  /* 0x00000014dd037c20 */ /* 0x000fca0008400000 */
[----:B-1----:R-:W-:Y:S02]  /*df50*/  F2FP.SATFINITE.E5M2.F32.PACK_AB_MERGE_C R9, RZ, R3, RZ ;  /* 0x00000003ff09723e */ /* 0x002fe400048060ff */
[----:B------:R-:W-:-:S03]  /*df60*/  ISETP.LT.OR P5, PT, R35, 0xf2, !P0 ;  /* 0x000000f22300780c */ /* 0x000fc600047a1670 */
[----:B------:R1:W-:Y:S01]  /*df70*/  @!P6 STG.E.U8 desc[UR18][R24.64+0xf1], R9 ;  /* 0x0000f1091800e986 */ /* 0x0003e2000c101112 */
[C---:B------:R-:W-:Y:S02]  /*df80*/  ISETP.LT.OR P6, PT, R35.reuse, 0xf9, !P0 ;  /* 0x000000f92300780c */ /* 0x040fe400047c1670 */
[----:B------:R-:W-:Y:S01]  /*df90*/  ISETP.LT.OR P0, PT, R35, 0xfa, !P0 ;  /* 0x000000fa2300780c */ /* 0x000fe20004701670 */
[----:B------:R-:W-:-:S05]  /*dfa0*/  FMUL R0, R223, UR20 ;  /* 0x00000014df007c20 */ /* 0x000fca0008400000 */
[----:B------:R-:W-:-:S05]  /*dfb0*/  F2FP.SATFINITE.E5M2.F32.PACK_AB_MERGE_C R13, RZ, R0, RZ ;  /* 0x00000000ff0d723e */ /* 0x000fca00048060ff */
[----:B------:R0:W-:Y:S01]  /*dfc0*/  @!P3 STG.E.U8 desc[UR18][R26.64+0xf0], R13 ;  /* 0x0000f00d1a00b986 */ /* 0x0001e2000c101112 */
[----:B----4-:R-:W-:Y:S01]  /*dfd0*/  FMUL R0, R222, UR20 ;  /* 0x00000014de007c20 */ /* 0x010fe20008400000 */
[----:B--2---:R-:W-:Y:S01]  /*dfe0*/  FMUL R2, R224, UR20 ;  /* 0x00000014e0027c20 */ /* 0x004fe20008400000 */
[----:B---3--:R-:W-:-:S03]  /*dff0*/  FMUL R3, R225, UR20 ;  /* 0x00000014e1037c20 */ /* 0x008fc60008400000 */
[----:B0-----:R-:W-:Y:S01]  /*e000*/  F2FP.SATFINITE.E5M2.F32.PACK_AB_MERGE_C R7, RZ, R0, RZ ;  /* 0x00000000ff07723e */ /* 0x001fe200048060ff */
[----:B------:R-:W-:Y:S01]  /*e010*/  FMUL R4, R226, UR20 ;  /* 0x00000014e2047c20 */ /* 0x000fe20008400000 */
[----:B------:R-:W-:Y:S01]  /*e020*/  FMUL R5, R227, UR20 ;  /* 0x00000014e3057c20 */ /* 0x000fe20008400000 */
[----:B-1----:R-:W-:Y:S02]  /*e030*/  F2FP.SATFINITE.E5M2.F32.PACK_AB_MERGE_C R9, RZ, R2, RZ ;  /* 0x00000002ff09723e */ /* 0x002fe400048060ff */
[----:B------:R-:W-:Y:S02]  /*e040*/  F2FP.SATFINITE.E5M2.F32.PACK_AB_MERGE_C R3, RZ, R3, RZ ;  /* 0x00000003ff03723e */ /* 0x000fe400048060ff */
[----:B------:R-:W-:Y:S02]  /*e050*/  F2FP.SATFINITE.E5M2.F32.PACK_AB_MERGE_C R11, RZ, R4, RZ ;  /* 0x00000004ff0b723e */ /* 0x000fe400048060ff */
[----:B------:R-:W-:Y:S01]  /*e060*/  F2FP.SATFINITE.E5M2.F32.PACK_AB_MERGE_C R5, RZ, R5, RZ ;  /* 0x00000005ff05723e */ /* 0x000fe200048060ff */
[----:B------:R0:W-:Y:S04]  /*e070*/  @!P5 STG.E.U8 desc[UR18][R26.64+0xf1], R7 ;  /* 0x0000f1071a00d986 */ /* 0x0001e8000c101112 */
[----:B------:R0:W-:Y:S04]  /*e080*/  @!P4 STG.E.U8 desc[UR18][R24.64+0xf8], R9 ;  /* 0x0000f8091800c986 */ /* 0x0001e8000c101112 */
[----:B------:R0:W-:Y:S04]  /*e090*/  @!P1 STG.E.U8 desc[UR18][R24.64+0xf9], R3 ;  /* 0x0000f90318009986 */ /* 0x0001e8000c101112 */
[----:B------:R0:W-:Y:S04]  /*e0a0*/  @!P6 STG.E.U8 desc[UR18][R26.64+0xf8], R11 ;  /* 0x0000f80b1a00e986 */ /* 0x0001e8000c101112 */
[----:B------:R0:W-:Y:S02]  /*e0b0*/  @!P0 STG.E.U8 desc[UR18][R26.64+0xf9], R5 ;  /* 0x0000f9051a008986 */ /* 0x0001e4000c101112 */
.L_x_289:
[----:B------:R-:W-:Y:S05]  /*e0c0*/  BSYNC B0 ;  /* 0x0000000000007941 */ /* 0x000fea0003800000 */
.L_x_31:
[----:B0-----:R-:W2:Y:S04]  /*e0d0*/  LDL.LU R3, [R1+0x78] ;  /* 0x0000780001037983 */ /* 0x001ea80000300800 */
[----:B-----5:R-:W2:Y:S01]  /*e0e0*/  LDL.LU R2, [R1+0x7c] ;  /* 0x00007c0001027983 */ /* 0x020ea20000300800 */
[----:B------:R-:W-:Y:S01]  /*e0f0*/  ULDC UR6, c[0x0][0xc] ;  /* 0x0000030000067ab9 */ /* 0x000fe20000000800 */
[----:B------:R-:W-:Y:S01]  /*e100*/  ULDC UR7, c[0x0][0x10] ;  /* 0x0000040000077ab9 */ /* 0x000fe20000000800 */
[----:B------:R-:W2:Y:S01]  /*e110*/  LDC R5, c[0x0][0x14] ;  /* 0x00000500ff057b82 */ /* 0x000ea20000000800 */
[----:B------:R-:W-:Y:S01]  /*e120*/  UIMAD.WIDE.U32 UR6, UR6, UR7, URZ ;  /* 0x00000007060672a5 */ /* 0x000fe2000f8e003f */
[----:B------:R-:W-:Y:S01]  /*e130*/  PRMT R0, RZ, 0x7610, R0 ;  /* 0x00007610ff007816 */ /* 0x000fe20000000000 */
[----:B------:R-:W-:-:S04]  /*e140*/  UMOV UR22, 0xffffffff ;  /* 0xffffffff00167882 */ /* 0x000fc80000000000 */
[----:B--2---:R-:W-:-:S04]  /*e150*/  IMAD.WIDE.U32 R2, R5, UR6, R2 ;  /* 0x0000000605027c25 */ /* 0x004fc8000f8e0002 */
[----:B------:R-:W-:Y:S01]  /*e160*/  IMAD R5, R5, UR7, RZ ;  /* 0x0000000705057c24 */ /* 0x000fe2000f8e02ff */
[----:B------:R-:W-:Y:S01]  /*e170*/  ULDC.64 UR6, c[0x0][0x650] ;  /* 0x0001940000067ab9 */ /* 0x000fe20000000a00 */
[----:B------:R-:W-:Y:S01]  /*e180*/  IMAD.MOV.U32 R19, RZ, RZ, R2 ;  /* 0x000000ffff137224 */ /* 0x000fe200078e0002 */
[----:B------:R-:W-:Y:S01]  /*e190*/  ISETP.GE.U32.AND P0, PT, R2, UR6, PT ;  /* 0x0000000602007c0c */ /* 0x000fe2000bf06070 */
[----:B------:R-:W-:Y:S02]  /*e1a0*/  IMAD.IADD R22, R3, 0x1, R5 ;  /* 0x0000000103167824 */ /* 0x000fe400078e0205 */
[----:B------:R-:W-:-:S03]  /*e1b0*/  IMAD.MOV.U32 R2, RZ, RZ, -0x1 ;  /* 0xffffffffff027424 */ /* 0x000fc600078e00ff */
[----:B------:R0:W-:Y:S01]  /*e1c0*/  STL [R1+0x78], R22 ;  /* 0x0000781601007387 */ /* 0x0001e20000100800 */
[----:B------:R-:W-:-:S03]  /*e1d0*/  ISETP.GE.U32.AND.EX P0, PT, R22, UR7, PT, P0 ;  /* 0x0000000716007c0c */ /* 0x000fc6000bf06100 */
[----:B------:R0:W-:Y:S04]  /*e1e0*/  STL [R1+0x7c], R19 ;  /* 0x00007c1301007387 */ /* 0x0001e80000100800 */
[----:B------:R0:W-:Y:S06]  /*e1f0*/  STL [R1+0x80], R2 ;  /* 0x0000800201007387 */ /* 0x0001ec0000100800 */
[----:B------:R-:W-:Y:S05]  /*e200*/  @P0 BRA `(.L_x_290) ;  /* 0x00000004006c0947 */ /* 0x000fea0003800000 */
[----:B------:R-:W2:Y:S01]  /*e210*/  S2R R14, SR_CTAID.X ;  /* 0x00000000000e7919 */ /* 0x000ea20000002500 */
[----:B------:R-:W5:Y:S01]  /*e220*/  LDC.64 R8, c[0x0][0x628] ;  /* 0x00018a00ff087b82 */ /* 0x000f620000000a00 */
[----:B------:R-:W-:Y:S01]  /*e230*/  ULDC UR6, c[0x0][0x150] ;  /* 0x0000540000067ab9 */ /* 0x000fe20000000800 */
[----:B------:R-:W-:Y:S01]  /*e240*/  IMAD.MOV.U32 R6, RZ, RZ, R19 ;  /* 0x000000ffff067224 */ /* 0x000fe200078e0013 */
[----:B------:R-:W0:Y:S01]  /*e250*/  S2R R16, SR_CTAID.Y ;  /* 0x0000000000107919 */ /* 0x000e220000002600 */
[----:B------:R-:W-:-:S04]  /*e260*/  IMAD.MOV.U32 R7, RZ, RZ, R22 ;  /* 0x000000ffff077224 */ /* 0x000fc800078e0016 */
[----:B------:R-:W0:Y:S08]  /*e270*/  LDC R17, c[0x0][0x144] ;  /* 0x00005100ff117b82 */ /* 0x000e300000000800 */
[----:B------:R-:W0:Y:S08]  /*e280*/  LDC R10, c[0x0][0x630] ;  /* 0x00018c00ff0a7b82 */ /* 0x000e300000000800 */
[----:B------:R-:W0:Y:S01]  /*e290*/  LDC.64 R12, c[0x0][0x620] ;  /* 0x00018800ff0c7b82 */ /* 0x000e220000000a00 */
[----:B-----5:R-:W-:-:S04]  /*e2a0*/  ISETP.NE.U32.AND P0, PT, R8, RZ, PT ;  /* 0x000000ff0800720c */ /* 0x020fc80003f05070 */
[----:B------:R-:W-:Y:S02]  /*e2b0*/  ISETP.NE.AND.EX P0, PT, R9, RZ, PT, P0 ;  /* 0x000000ff0900720c */ /* 0x000fe40003f05300 */
[----:B--2---:R-:W-:-:S05]  /*e2c0*/  I2FP.F32.U32 R0, R14 ;  /* 0x0000000e00007245 */ /* 0x004fca0000201000 */
[----:B------:R-:W-:-:S04]  /*e2d0*/  FMUL R0, R0, UR6 ;  /* 0x0000000600007c20 */ /* 0x000fc80008400000 */
[----:B------:R2:W0:Y:S02]  /*e2e0*/  F2I.U32.TRUNC.NTZ R15, R0 ;  /* 0x00000000000f7305 */ /* 0x000424000020f000 */
[----:B------:R-:W-:Y:S05]  /*e2f0*/  @!P0 BRA `(.L_x_291) ;  /* 0x0000000000288947 */ /* 0x000fea0003800000 */
[----:B--2---:R-:W2:Y:S02]  /*e300*/  LDC R0, c[0x0][0x634] ;  /* 0x00018d00ff007b82 */ /* 0x004ea40000000800 */
[----:B--2---:R-:W-:-:S05]  /*e310*/  IADD3 R7, P0, R19, R0, RZ ;  /* 0x0000000013077210 */ /* 0x004fca0007f1e0ff */
[----:B------:R-:W-:-:S04]  /*e320*/  IMAD.X R11, RZ, RZ, R22, P0 ;  /* 0x000000ffff0b7224 */ /* 0x000fc800000e0616 */
[----:B0-----:R-:W-:-:S04]  /*e330*/  IMAD.WIDE.U32 R2, R11, R8, RZ ;  /* 0x000000080b027225 */ /* 0x001fc800078e00ff */
[----:B------:R-:W-:-:S04]  /*e340*/  IMAD.WIDE.U32 R4, P0, R7, R9, R2 ;  /* 0x0000000907047225 */ /* 0x000fc80007800002 */
[----:B------:R-:W-:-:S04]  /*e350*/  IMAD.WIDE.U32 R2, R7, R8, RZ ;  /* 0x0000000807027225 */ /* 0x000fc800078e00ff */
[----:B------:R-:W-:Y:S01]  /*e360*/  IMAD.X R7, RZ, RZ, RZ, P0 ;  /* 0x000000ffff077224 */ /* 0x000fe200000e06ff */
[----:B------:R-:W-:Y:S01]  /*e370*/  IADD3 RZ, P0, R3, R4, RZ ;  /* 0x0000000403ff7210 */ /* 0x000fe20007f1e0ff */
[----:B------:R-:W-:-:S04]  /*e380*/  IMAD.MOV.U32 R6, RZ, RZ, R5 ;  /* 0x000000ffff067224 */ /* 0x000fc800078e0005 */
[----:B------:R-:W-:-:S08]  /*e390*/  IMAD.WIDE.U32.X R6, R11, R9, R6, P0 ;  /* 0x000000090b067225 */ /* 0x000fd000000e0406 */
.L_x_291:
[-CC-:B0-----:R-:W-:Y:S01]  /*e3a0*/  SHF.R.U64 R24, R6, R10.reuse, R7.reuse ;  /* 0x0000000a06187219 */ /* 0x181fe20000001207 */
[----:B------:R-:W0:Y:S01]  /*e3b0*/  LDC.64 R20, c[0x0][0x640] ;  /* 0x00019000ff147b82 */ /* 0x000e220000000a00 */
[----:B--2---:R-:W-:Y:S01]  /*e3c0*/  SHF.R.U32.HI R0, RZ, R10, R7 ;  /* 0x0000000aff007219 */ /* 0x004fe20000011607 */
[----:B------:R-:W-:Y:S01]  /*e3d0*/  IMAD.MOV.U32 R2, RZ, RZ, R19 ;  /* 0x000000ffff027224 */ /* 0x000fe200078e0013 */
[----:B------:R-:W-:Y:S01]  /*e3e0*/  IADD3 R5, P0, RZ, -R24, RZ ;  /* 0x80000018ff057210 */ /* 0x000fe20007f1e0ff */
[----:B------:R-:W-:Y:S01]  /*e3f0*/  IMAD.MOV R15, RZ, RZ, -R15 ;  /* 0x000000ffff0f7224 */ /* 0x000fe200078e0a0f */
[----:B------:R-:W-:Y:S01]  /*e400*/  ULDC UR6, c[0x0][0x154] ;  /* 0x0000550000067ab9 */ /* 0x000fe20000000800 */
[----:B------:R-:W-:Y:S02]  /*e410*/  IMAD.MOV.U32 R7, RZ, RZ, 0x1 ;  /* 0x00000001ff077424 */ /* 0x000fe400078e00ff */
[----:B------:R-:W2:Y:S01]  /*e420*/  LDC R4, c[0x0][0x618] ;  /* 0x00018600ff047b82 */ /* 0x000ea20000000800 */
[----:B------:R-:W-:-:S02]  /*e430*/  IMAD.X R3, RZ, RZ, ~R0, P0 ;  /* 0x000000ffff037224 */ /* 0x000fc400000e0e00 */
[----:B------:R-:W-:Y:S02]  /*e440*/  IMAD R15, R17, R15, R14 ;  /* 0x0000000f110f7224 */ /* 0x000fe400078e020e */
[-C--:B------:R-:W-:Y:S02]  /*e450*/  IMAD R0, R3, R12.reuse, RZ ;  /* 0x0000000c03007224 */ /* 0x080fe400078e02ff */
[----:B------:R-:W-:Y:S01]  /*e460*/  IMAD.MOV.U32 R3, RZ, RZ, R22 ;  /* 0x000000ffff037224 */ /* 0x000fe200078e0016 */
[----:B------:R-:W5:Y:S01]  /*e470*/  LDC R6, c[0x0][0x608] ;  /* 0x00018200ff067b82 */ /* 0x000f620000000800 */
[----:B------:R-:W-:-:S04]  /*e480*/  IMAD.WIDE.U32 R2, R5, R12, R2 ;  /* 0x0000000c05027225 */ /* 0x000fc800078e0002 */
[----:B------:R-:W-:-:S03]  /*e490*/  IMAD R5, R5, R13, R0 ;  /* 0x0000000d05057224 */ /* 0x000fc600078e0200 */
[----:B------:R-:W1:Y:S01]  /*e4a0*/  LDC R18, c[0x0][0x658] ;  /* 0x00019600ff127b82 */ /* 0x000e620000000800 */
[----:B------:R-:W-:Y:S01]  /*e4b0*/  I2FP.F32.U32 R0, R16 ;  /* 0x0000001000007245 */ /* 0x000fe20000201000 */
[----:B------:R-:W-:Y:S01]  /*e4c0*/  IMAD.IADD R3, R3, 0x1, R5 ;  /* 0x0000000103037824 */ /* 0x000fe200078e0205 */
[----:B0-----:R-:W-:Y:S01]  /*e4d0*/  ISETP.NE.U32.AND P0, PT, R20, RZ, PT ;  /* 0x000000ff1400720c */ /* 0x001fe20003f05070 */
[----:B------:R-:W-:Y:S02]  /*e4e0*/  IMAD.MOV.U32 R5, RZ, RZ, -0x1 ;  /* 0xffffffffff057424 */ /* 0x000fe400078e00ff */
[----:B------:R-:W-:Y:S02]  /*e4f0*/  FMUL R0, R0, UR6 ;  /* 0x0000000600007c20 */ /* 0x000fe40008400000 */
[----:B------:R-:W0:Y:S01]  /*e500*/  LDC R13, c[0x0][0x148] ;  /* 0x00005200ff0d7b82 */ /* 0x000e220000000800 */
[----:B--2---:R-:W-:Y:S01]  /*e510*/  SHF.R.U64 R10, R2, R4, R3 ;  /* 0x00000004020a7219 */ /* 0x004fe20000001203 */
[----:B------:R2:W0:Y:S01]  /*e520*/  F2I.U32.TRUNC.NTZ R12, R0 ;  /* 0x00000000000c7305 */ /* 0x000422000020f000 */
[----:B------:R-:W-:-:S02]  /*e530*/  ISETP.NE.AND.EX P0, PT, R21, RZ, PT, P0 ;  /* 0x000000ff1500720c */ /* 0x000fc40003f05300 */
[----:B------:R-:W-:-:S03]  /*e540*/  SHF.R.U32.HI R3, RZ, R4, R3 ;  /* 0x00000004ff037219 */ /* 0x000fc60000011603 */
[----:B------:R-:W0:Y:S01]  /*e550*/  LDC R14, c[0x0][0x600] ;  /* 0x00018000ff0e7b82 */ /* 0x000e220000000800 */
[-CC-:B-----5:R-:W-:Y:S02]  /*e560*/  SHF.R.U64 R8, R10, R6.reuse, R3.reuse ;  /* 0x000000060a087219 */ /* 0x1a0fe40000001203 */
[----:B------:R-:W-:-:S05]  /*e570*/  SHF.R.U32.HI R3, RZ, R6, R3 ;  /* 0x00000006ff037219 */ /* 0x000fca0000011603 */
[----:B------:R-:W0:Y:S01]  /*e580*/  LDC R19, c[0x0][0x648] ;  /* 0x00019200ff137b82 */ /* 0x000e220000000800 */
[-CC-:B-1----:R-:W-:Y:S02]  /*e590*/  SHF.R.U64 R11, R8, R18.reuse, R3.reuse ;  /* 0x00000012080b7219 */ /* 0x182fe40000001203 */
[-C--:B------:R-:W-:Y:S02]  /*e5a0*/  SHF.L.U32 R5, R5, R18.reuse, RZ ;  /* 0x0000001205057219 */ /* 0x080fe400000006ff */
[-C--:B------:R-:W-:Y:S01]  /*e5b0*/  SHF.R.U32.HI R3, RZ, R18.reuse, R3 ;  /* 0x00000012ff037219 */ /* 0x080fe20000011603 */
[----:B------:R-:W-:Y:S01]  /*e5c0*/  IMAD.MOV.U32 R2, RZ, RZ, R11 ;  /* 0x000000ffff027224 */ /* 0x000fe200078e000b */
[----:B------:R-:W-:Y:S01]  /*e5d0*/  SHF.L.U32 R34, R7, R18, RZ ;  /* 0x0000001207227219 */ /* 0x000fe200000006ff */
[----:B------:R-:W1:Y:S01]  /*e5e0*/  LDC R22, c[0x0][0x638] ;  /* 0x00018e00ff167b82 */ /* 0x000e620000000800 */
[----:B------:R-:W-:-:S07]  /*e5f0*/  LOP3.LUT R17, RZ, R5, RZ, 0x33, !PT ;  /* 0x00000005ff117212 */ /* 0x000fce00078e33ff */
[----:B------:R-:W0:Y:S01]  /*e600*/  LDC R23, c[0x0][0x610] ;  /* 0x00018400ff177b82 */ /* 0x000e220000000800 */
[----:B--2---:R-:W-:Y:S05]  /*e610*/  @!P0 BRA `(.L_x_292) ;  /* 0x0000000000288947 */ /* 0x004fea0003800000 */
[----:B------:R-:W2:Y:S02]  /*e620*/  LDC R0, c[0x0][0x64c] ;  /* 0x00019300ff007b82 */ /* 0x000ea40000000800 */
[----:B--2---:R-:W-:-:S05]  /*e630*/  IADD3 R7, P0, R11, R0, RZ ;  /* 0x000000000b077210 */ /* 0x004fca0007f1e0ff */
        /* <DEDUP_REMOVED lines=8> */
.L_x_292:
[----:B0-----:R-:W-:Y:S01]  /*e6c0*/  SHF.R.U64 R0, R2, R19, R3 ;  /* 0x0000001302007219 */ /* 0x001fe20000001203 */
[----:B------:R-:W-:Y:S01]  /*e6d0*/  VIADD R3, R14, 0xffffffff ;  /* 0xffffffff0e037836 */ /* 0x000fe20000000000 */
[----:B------:R-:W-:Y:S01]  /*e6e0*/  LOP3.LUT R5, R8, R17, RZ, 0xc0, !PT ;  /* 0x0000001108057212 */ /* 0x000fe200078ec0ff */
[----:B------:R-:W-:Y:S01]  /*e6f0*/  IMAD.MOV R12, RZ, RZ, -R12 ;  /* 0x000000ffff0c7224 */ /* 0x000fe200078e0a0c */
[----:B------:R-:W-:Y:S01]  /*e700*/  R2UR UR22, R24 ;  /* 0x00000000181672ca */ /* 0x000fe200000e0000 */
[----:B------:R-:W-:Y:S01]  /*e710*/  IMAD.MOV R2, RZ, RZ, -R0 ;  /* 0x000000ffff027224 */ /* 0x000fe200078e0a00 */
[----:B------:R-:W-:Y:S01]  /*e720*/  LOP3.LUT R3, R10, R3, RZ, 0xc0, !PT ;  /* 0x000000030a037212 */ /* 0x000fe200078ec0ff */
[----:B------:R-:W-:Y:S02]  /*e730*/  IMAD R34, R34, R0, R5 ;  /* 0x0000000022227224 */ /* 0x000fe400078e0205 */
[----:B------:R-:W-:Y:S02]  /*e740*/  @P2 IMAD R15, R13, R12, R16 ;  /* 0x0000000c0d0f2224 */ /* 0x000fe400078e0210 */
[----:B-1----:R-:W-:-:S02]  /*e750*/  IMAD R0, R2, R22, R11 ;  /* 0x0000001602007224 */ /* 0x002fc400078e020b */
[----:B------:R-:W-:Y:S02]  /*e760*/  IMAD R34, R34, R23, R15 ;  /* 0x0000001722227224 */ /* 0x000fe400078e020f */
[----:B------:R-:W-:Y:S02]  /*e770*/  IMAD R3, R0, R14, R3 ;  /* 0x0000000e00037224 */ /* 0x000fe400078e0203 */
[----:B------:R-:W-:-:S03]  /*e780*/  IMAD.MOV.U32 R0, RZ, RZ, 0x1 ;  /* 0x00000001ff007424 */ /* 0x000fc600078e00ff */
[----:B------:R-:W-:Y:S02]  /*e790*/  SEL R2, R3, R34, !P2 ;  /* 0x0000002203027207 */ /* 0x000fe40005000000 */
[----:B------:R-:W-:-:S03]  /*e7a0*/  SEL R34, R34, R3, !P2 ;  /* 0x0000000322227207 */ /* 0x000fc60005000000 */
[----:B------:R2:W-:Y:S04]  /*e7b0*/  STL [R1+0x80], R2 ;  /* 0x0000800201007387 */ /* 0x0005e80000100800 */
.L_x_290:
[----:B------:R0:W-:Y:S01]  /*e7c0*/  STL [R1+0x84], R34 ;  /* 0x0000842201007387 */ /* 0x0001e20000100800 */
[----:B------:R-:W-:-:S13]  /*e7d0*/  LOP3.LUT P0, RZ, R0, 0xff, RZ, 0xc0, !PT ;  /* 0x000000ff00ff7812 */ /* 0x000fda000780c0ff */
[----:B0-----:R-:W-:Y:S05]  /*e7e0*/  @P0 BRA `(.L_x_293) ;  /* 0xffffff2800140947 */ /* 0x001fea000383ffff */
[----:B------:R-:W-:Y:S05]  /*e7f0*/  EXIT ;  /* 0x000000000000794d */ /* 0x000fea0003800000 */
.L_x_3:
[----:B------:R-:W2:Y:S01]  /*e800*/  LDL R16, [R1+0x7c] ;  /* 0x00007c0001107983 */ /* 0x000ea20000100800 */
[----:B------:R-:W-:-:S03]  /*e810*/  ULDC.64 UR4, c[0x0][0x650] ;  /* 0x0001940000047ab9 */ /* 0x000fc60000000a00 */
[----:B------:R-:W3:Y:S01]  /*e820*/  LDL R17, [R1+0x78] ;  /* 0x0000780001117983 */ /* 0x000ee20000100800 */
[----:B------:R-:W-:Y:S01]  /*e830*/  PRMT R4, RZ, 0x7610, R4 ;  /* 0x00007610ff047816 */ /* 0x000fe20000000004 */
[----:B------:R-:W-:Y:S02]  /*e840*/  IMAD.MOV.U32 R5, RZ, RZ, -0x1 ;  /* 0xffffffffff057424 */ /* 0x000fe400078e00ff */
[----:B------:R-:W-:Y:S02]  /*e850*/  IMAD.MOV.U32 R6, RZ, RZ, -0x1 ;  /* 0xffffffffff067424 */ /* 0x000fe400078e00ff */
[----:B------:R-:W-:Y:S01]  /*e860*/  IMAD.MOV.U32 R11, RZ, RZ, -0x1 ;  /* 0xffffffffff0b7424 */ /* 0x000fe200078e00ff */
[----:B--2---:R-:W-:-:S04]  /*e870*/  ISETP.GE.U32.AND P0, PT, R16, UR4, PT ;  /* 0x0000000410007c0c */ /* 0x004fc8000bf06070 */
[----:B---3--:R-:W-:-:S13]  /*e880*/  ISETP.GE.U32.AND.EX P0, PT, R17, UR5, PT, P0 ;  /* 0x0000000511007c0c */ /* 0x008fda000bf06100 */
[----:B------:R-:W-:Y:S05]  /*e890*/  @P0 BRA `(.L_x_294) ;  /* 0x00000004005c0947 */ /* 0x000fea0003800000 */
        /* <DEDUP_REMOVED lines=18> */
.L_x_295:
[-CC-:B------:R-:W-:Y:S01]  /*e9c0*/  SHF.R.U64 R11, R8, R12.reuse, R9.reuse ;  /* 0x0000000c080b7219 */ /* 0x180fe20000001209 */
[----:B------:R-:W0:Y:S01]  /*e9d0*/  LDC.64 R20, c[0x0][0x640] ;  /* 0x00019000ff147b82 */ /* 0x000e220000000a00 */
[----:B------:R-:W-:Y:S01]  /*e9e0*/  SHF.R.U32.HI R3, RZ, R12, R9 ;  /* 0x0000000cff037219 */ /* 0x000fe20000011609 */
[----:B------:R-:W-:Y:S01]  /*e9f0*/  ULDC UR4, c[0x0][0x150] ;  /* 0x0000540000047ab9 */ /* 0x000fe20000000800 */
[----:B------:R-:W-:Y:S01]  /*ea00*/  IADD3 R7, P0, RZ, -R11, RZ ;  /* 0x8000000bff077210 */ /* 0x000fe20007f1e0ff */
[----:B------:R-:W-:Y:S01]  /*ea10*/  IMAD.MOV.U32 R4, RZ, RZ, R16 ;  /* 0x000000ffff047224 */ /* 0x000fe200078e0010 */
[----:B------:R-:W-:Y:S01]  /*ea20*/  I2FP.F32.U32 R6, R2 ;  /* 0x0000000200067245 */ /* 0x000fe20000201000 */
[----:B------:R-:W-:Y:S02]  /*ea30*/  IMAD.MOV.U32 R5, RZ, RZ, R17 ;  /* 0x000000ffff057224 */ /* 0x000fe400078e0011 */
[----:B------:R-:W1:Y:S01]  /*ea40*/  LDC R10, c[0x0][0x618] ;  /* 0x00018600ff0a7b82 */ /* 0x000e620000000800 */
[----:B------:R-:W-:-:S02]  /*ea50*/  IMAD.X R3, RZ, RZ, ~R3, P0 ;  /* 0x000000ffff037224 */ /* 0x000fc400000e0e03 */
[----:B------:R-:W-:Y:S01]  /*ea60*/  FMUL R9, R6, UR4 ;  /* 0x0000000406097c20 */ /* 0x000fe20008400000 */
[----:B------:R-:W-:Y:S01]  /*ea70*/  IMAD.WIDE.U32 R4, R7, R14, R4 ;  /* 0x0000000e07047225 */ /* 0x000fe200078e0004 */
[----:B------:R-:W-:-:S03]  /*ea80*/  ULDC UR4, c[0x0][0x154] ;  /* 0x0000550000047ab9 */ /* 0x000fc60000000800 */
[----:B------:R-:W-:Y:S01]  /*ea90*/  IMAD R6, R3, R14, RZ ;  /* 0x0000000e03067224 */ /* 0x000fe200078e02ff */
[----:B------:R-:W2:Y:S01]  /*eaa0*/  LDC R13, c[0x0][0x144] ;  /* 0x00005100ff0d7b82 */ /* 0x000ea20000000800 */
[----:B------:R-:W3:Y:S02]  /*eab0*/  F2I.U32.TRUNC.NTZ R9, R9 ;  /* 0x0000000900097305 */ /* 0x000ee4000020f000 */
[----:B------:R-:W-:Y:S02]  /*eac0*/  IMAD R3, R7, R15, R6 ;  /* 0x0000000f07037224 */ /* 0x000fe400078e0206 */
[----:B------:R-:W-:Y:S02]  /*ead0*/  IMAD.MOV.U32 R6, RZ, RZ, -0x1 ;  /* 0xffffffffff067424 */ /* 0x000fe400078e00ff */
[----:B------:R-:W-:Y:S01]  /*eae0*/  IMAD.IADD R3, R5, 0x1, R3 ;  /* 0x0000000105037824 */ /* 0x000fe200078e0203 */
[----:B------:R-:W4:Y:S01]  /*eaf0*/  LDC R12, c[0x0][0x608] ;  /* 0x00018200ff0c7b82 */ /* 0x000f220000000800 */
[----:B------:R-:W-:-:S02]  /*eb00*/  I2FP.F32.U32 R5, R0 ;  /* 0x0000000000057245 */ /* 0x000fc40000201000 */
[----:B0-----:R-:W-:-:S03]  /*eb10*/  ISETP.NE.U32.AND P0, PT, R20, RZ, PT ;  /* 0x000000ff1400720c */ /* 0x001fc60003f05070 */
[----:B------:R-:W-:Y:S01]  /*eb20*/  FMUL R5, R5, UR4 ;  /* 0x0000000405057c20 */ /* 0x000fe20008400000 */
[----:B------:R-:W-:Y:S01]  /*eb30*/  ISETP.NE.AND.EX P0, PT, R21, RZ, PT, P0 ;  /* 0x000000ff1500720c */ /* 0x000fe20003f05300 */
[----:B------:R-:W0:Y:S01]  /*eb40*/  LDC R7, c[0x0][0x658] ;  /* 0x00019600ff077b82 */ /* 0x000e220000000800 */
[-C--:B-1----:R-:W-:Y:S01]  /*eb50*/  SHF.R.U64 R8, R4, R10.reuse, R3 ;  /* 0x0000000a04087219 */ /* 0x082fe20000001203 */
[----:B---3--:R-:W-:Y:S01]  /*eb60*/  IMAD.MOV R4, RZ, RZ, -R9 ;  /* 0x000000ffff047224 */ /* 0x008fe200078e0a09 */
[----:B------:R-:W-:Y:S02]  /*eb70*/  SHF.R.U32.HI R3, RZ, R10, R3 ;  /* 0x0000000aff037219 */ /* 0x000fe40000011603 */
[----:B------:R1:W3:Y:S03]  /*eb80*/  F2I.U32.TRUNC.NTZ R10, R5 ;  /* 0x00000005000a7305 */ /* 0x0002e6000020f000 */
[----:B------:R-:W1:Y:S01]  /*eb90*/  LDC R17, c[0x0][0x148] ;  /* 0x00005200ff117b82 */ /* 0x000e620000000800 */
[----:B--2---:R-:W-:-:S02]  /*eba0*/  IMAD R19, R13, R4, R2 ;  /* 0x000000040d137224 */ /* 0x004fc400078e0202 */
[----:B------:R-:W-:-:S05]  /*ebb0*/  IMAD.MOV.U32 R4, RZ, RZ, 0x1 ;  /* 0x00000001ff047424 */ /* 0x000fca00078e00ff */
[----:B------:R-:W2:Y:S01]  /*ebc0*/  LDC R14, c[0x0][0x600] ;  /* 0x00018000ff0e7b82 */ /* 0x000ea20000000800 */
[-CC-:B----4-:R-:W-:Y:S02]  /*ebd0*/  SHF.R.U64 R13, R8, R12.reuse, R3.reuse ;  /* 0x0000000c080d7219 */ /* 0x190fe40000001203 */
[----:B------:R-:W-:-:S05]  /*ebe0*/  SHF.R.U32.HI R2, RZ, R12, R3 ;  /* 0x0000000cff027219 */ /* 0x000fca0000011603 */
[----:B------:R-:W4:Y:S01]  /*ebf0*/  LDC R16, c[0x0][0x648] ;  /* 0x00019200ff107b82 */ /* 0x000f220000000800 */
[-CC-:B0-----:R-:W-:Y:S02]  /*ec00*/  SHF.R.U64 R15, R13, R7.reuse, R2.reuse ;  /* 0x000000070d0f7219 */ /* 0x181fe40000001202 */
[-C--:B------:R-:W-:Y:S02]  /*ec10*/  SHF.L.U32 R6, R6, R7.reuse, RZ ;  /* 0x0000000706067219 */ /* 0x080fe400000006ff */
[-C--:B------:R-:W-:Y:S01]  /*ec20*/  SHF.R.U32.HI R3, RZ, R7.reuse, R2 ;  /* 0x00000007ff037219 */ /* 0x080fe20000011602 */
[----:B------:R-:W-:Y:S01]  /*ec30*/  IMAD.MOV.U32 R2, RZ, RZ, R15 ;  /* 0x000000ffff027224 */ /* 0x000fe200078e000f */
[----:B------:R-:W-:Y:S01]  /*ec40*/  SHF.L.U32 R12, R4, R7, RZ ;  /* 0x00000007040c7219 */ /* 0x000fe200000006ff */
[----:B------:R-:W0:Y:S01]  /*ec50*/  LDC R18, c[0x0][0x638] ;  /* 0x00018e00ff127b82 */ /* 0x000e220000000800 */
[----:B------:R-:W-:-:S07]  /*ec60*/  LOP3.LUT R22, RZ, R6, RZ, 0x33, !PT ;  /* 0x00000006ff167212 */ /* 0x000fce00078e33ff */
        /* <DEDUP_REMOVED lines=12> */
.L_x_296:
[----:B----4-:R-:W-:Y:S01]  /*ed30*/  SHF.R.U64 R3, R2, R16, R3 ;  /* 0x0000001002037219 */ /* 0x010fe20000001203 */
[----:B--2---:R-:W-:Y:S01]  /*ed40*/  VIADD R5, R14, 0xffffffff ;  /* 0xffffffff0e057836 */ /* 0x004fe20000000000 */
[----:B------:R-:W-:Y:S01]  /*ed50*/  LOP3.LUT R2, R13, R22, RZ, 0xc0, !PT ;  /* 0x000000160d027212 */ /* 0x000fe200078ec0ff */
[----:B------:R-:W-:Y:S02]  /*ed60*/  IMAD.MOV R10, RZ, RZ, -R10 ;  /* 0x000000ffff0a7224 */ /* 0x000fe400078e0a0a */
[----:B------:R-:W-:Y:S02]  /*ed70*/  IMAD.MOV R4, RZ, RZ, -R3 ;  /* 0x000000ffff047224 */ /* 0x000fe400078e0a03 */
[----:B------:R-:W-:Y:S01]  /*ed80*/  IMAD R2, R12, R3, R2 ;  /* 0x000000030c027224 */ /* 0x000fe200078e0202 */
[----:B------:R-:W-:Y:S01]  /*ed90*/  LOP3.LUT R3, R8, R5, RZ, 0xc0, !PT ;  /* 0x0000000508037212 */ /* 0x000fe200078ec0ff */
[----:B------:R-:W-:Y:S02]  /*eda0*/  @P2 IMAD R19, R17, R10, R0 ;  /* 0x0000000a11132224 */ /* 0x000fe400078e0200 */
[----:B0-----:R-:W-:-:S02]  /*edb0*/  IMAD R0, R4, R18, R15 ;  /* 0x0000001204007224 */ /* 0x001fc400078e020f */
[----:B------:R-:W-:Y:S02]  /*edc0*/  IMAD R5, R2, R23, R19 ;  /* 0x0000001702057224 */ /* 0x000fe400078e0213 */
[----:B------:R-:W-:Y:S02]  /*edd0*/  IMAD R0, R0, R14, R3 ;  /* 0x0000000e00007224 */ /* 0x000fe400078e0203 */
[----:B------:R-:W-:-:S03]  /*ede0*/  IMAD.MOV.U32 R4, RZ, RZ, 0x1 ;  /* 0x00000001ff047424 */ /* 0x000fc600078e00ff */
[----:B------:R-:W-:Y:S02]  /*edf0*/  SEL R6, R0, R5, !P2 ;  /* 0x0000000500067207 */ /* 0x000fe40005000000 */
[----:B------:R-:W-:-:S07]  /*ee00*/  SEL R5, R5, R0, !P2 ;  /* 0x0000000005057207 */ /* 0x000fce0005000000 */
.L_x_294:
[----:B------:R-:W-:-:S08]  /*ee10*/  NOP ;  /* 0x0000000000007918 */ /* 0x000fd00000000000 */
[----:B------:R-:W0:-:S00]  /*ee20*/  USETMAXREG.DEALLOC.CTAPOOL 0x28 ;  /* 0x00000028000079c8 */ /* 0x000e0000080e0500 */
[----:B------:R-:W-:-:S13]  /*ee30*/  ISETP.NE.AND P0, PT, RZ, UR8, PT ;  /* 0x00000008ff007c0c */ /* 0x000fda000bf05270 */
[----:B------:R-:W-:Y:S05]  /*ee40*/  @P0 EXIT ;  /* 0x000000000000094d */ /* 0x000fea0003800000 */
[----:B0-----:R-:W-:Y:S01]  /*ee50*/  LOP3.LUT P0, RZ, R4, 0xff, RZ, 0xc0, !PT ;  /* 0x000000ff04ff7812 */ /* 0x001fe2000780c0ff */
[----:B------:R-:W-:Y:S02]  /*ee60*/  IMAD.MOV.U32 R0, RZ, RZ, 0x1 ;  /* 0x00000001ff007424 */ /* 0x000fe400078e00ff */
[----:B------:R-:W-:-:S10]  /*ee70*/  IMAD.MOV.U32 R8, RZ, RZ, RZ ;  /* 0x000000ffff087224 */ /* 0x000fd400078e00ff */
[----:B------:R-:W-:Y:S05]  /*ee80*/  @!P0 BRA `(.L_x_297) ;  /* 0x0000000c00508947 */ /* 0x000fea0003800000 */
[----:B------:R-:W0:Y:S01]  /*ee90*/  S2R R2, SR_TID.X ;  /* 0x0000000000027919 */ /* 0x000e220000002100 */
[----:B------:R-:W-:Y:S01]  /*eea0*/  ULDC UR4, c[0x0][0x28c] ;  /* 0x0000a30000047ab9 */ /* 0x000fe20000000800 */
[----:B------:R-:W-:Y:S01]  /*eeb0*/  ULDC UR6, c[0x0][0x658] ;  /* 0x0001960000067ab9 */ /* 0x000fe20000000800 */
[----:B------:R-:W-:Y:S01]  /*eec0*/  UIADD3 UR10, UR4, 0x1f, URZ ;  /* 0x0000001f040a7890 */ /* 0x000fe2000fffe03f */
[----:B------:R-:W-:Y:S01]  /*eed0*/  BSSY B0, `(.L_x_297) ;  /* 0x00000cf000007945 */ /* 0x000fe20003800000 */
[----:B------:R-:W-:Y:S01]  /*eee0*/  UMOV UR7, 0xffffffff ;  /* 0xffffffff00077882 */ /* 0x000fe20000000000 */
[----:B------:R-:W-:Y:S01]  /*eef0*/  ULDC UR5, c[0x0][0x600] ;  /* 0x0001800000057ab9 */ /* 0x000fe20000000800 */
[----:B------:R-:W-:Y:S01]  /*ef00*/  UMOV UR9, 0x1 ;  /* 0x0000000100097882 */ /* 0x000fe20000000000 */
[----:B------:R-:W-:Y:S01]  /*ef10*/  USHF.L.U32 UR7, UR7, UR6, URZ ;  /* 0x0000000607077299 */ /* 0x000fe2000800063f */
[----:B------:R-:W-:Y:S01]  /*ef20*/  IMAD.MOV.U32 R9, RZ, RZ, 0x1 ;  /* 0x00000001ff097424 */ /* 0x000fe200078e00ff */
[----:B------:R-:W-:Y:S01]  /*ef30*/  UIADD3 UR4, UR5, -0x1, URZ ;  /* 0xffffffff05047890 */ /* 0x000fe2000fffe03f */
[----:B------:R-:W-:Y:S01]  /*ef40*/  IMAD.MOV.U32 R0, RZ, RZ, 0x1 ;  /* 0x00000001ff007424 */ /* 0x000fe200078e00ff */
[----:B------:R-:W-:Y:S01]  /*ef50*/  USHF.R.S32.HI UR11, URZ, 0x1f, UR10 ;  /* 0x0000001f3f0b7899 */ /* 0x000fe2000801140a */
[----:B------:R-:W-:Y:S01]  /*ef60*/  IMAD.MOV.U32 R8, RZ, RZ, RZ ;  /* 0x000000ffff087224 */ /* 0x000fe200078e00ff */
[----:B------:R-:W-:Y:S01]  /*ef70*/  ULDC UR8, c[0x0][0xc] ;  /* 0x0000030000087ab9 */ /* 0x000fe20000000800 */
[----:B------:R-:W-:-:S02]  /*ef80*/  USHF.L.U32 UR5, UR9, UR6, URZ ;  /* 0x0000000609057299 */ /* 0x000fc4000800063f */
[----:B------:R-:W-:Y:S01]  /*ef90*/  ULEA.HI UR11, UR11, UR10, URZ, 0x5 ;  /* 0x0000000a0b0b7291 */ /* 0x000fe2000f8f283f */
[----:B------:R-:W-:Y:S01]  /*efa0*/  ULDC UR9, c[0x0][0x10] ;  /* 0x0000040000097ab9 */ /* 0x000fe20000000800 */
[----:B------:R-:W-:Y:S02]  /*efb0*/  ULOP3.LUT UR6, URZ, UR7, URZ, 0x33, !UPT ;  /* 0x000000073f067292 */ /* 0x000fe4000f8e333f */
[----:B------:R-:W-:Y:S01]  /*efc0*/  UIMAD.WIDE.U32 UR8, UR8, UR9, URZ ;  /* 0x00000009080872a5 */ /* 0x000fe2000f8e003f */
[----:B------:R-:W-:Y:S01]  /*efd0*/  ULDC UR7, c[0x0][0x14] ;  /* 0x0000050000077ab9 */ /* 0x000fe20000000800 */
[----:B------:R-:W-:Y:S02]  /*efe0*/  USHF.R.S32.HI UR20, URZ, 0x5, UR11 ;  /* 0x000000053f147899 */ /* 0x000fe4000801140b */
[----:B------:R-:W-:Y:S02]  /*eff0*/  UIMAD.WIDE.U32 UR22, UR8, UR7, URZ ;  /* 0x00000007081672a5 */ /* 0x000fe4000f8e003f */
[----:B------:R-:W-:-:S02]  /*f000*/  UIMAD UR18, UR9, UR7, URZ ;  /* 0x00000007091272a4 */ /* 0x000fc4000f8e023f */
[----:B------:R-:W-:Y:S01]  /*f010*/  ULOP3.LUT UR26, UR13, 0x2, URZ, 0xfc, !UPT ;  /* 0x000000020d1a7892 */ /* 0x000fe2000f8efc3f */
[C---:B0-----:R-:W-:Y:S01]  /*f020*/  LOP3.LUT P3, RZ, R2.reuse, 0x7f, RZ, 0xc0, !PT ;  /* 0x0000007f02ff7812 */ /* 0x041fe2000786c0ff */
[----:B------:R-:W-:Y:S01]  /*f030*/  UIADD3 UR18, UR23, UR18, URZ ;  /* 0x0000001217127290 */ /* 0x000fe2000fffe03f */
[----:B------:R-:W-:Y:S01]  /*f040*/  LOP3.LUT P0, RZ, R2, 0x1f, RZ, 0xc0, !PT ;  /* 0x0000001f02ff7812 */ /* 0x000fe2000780c0ff */
[----:B------:R-:W-:Y:S01]  /*f050*/  UIADD3 UR27, UR20, 0x1, URZ ;  /* 0x00000001141b7890 */ /* 0x000fe2000fffe03f */
[----:B------:R-:W-:Y:S02]  /*f060*/  ULDC.64 UR24, c[0x0][0x198] ;  /* 0x0000660000187ab9 */ /* 0x000fe40000000a00 */
[----:B------:R-:W-:-:S13]  /*f070*/  PLOP3.LUT P0, PT, P0, P3, PT, 0x8a, 0x0 ;  /* 0x000000000000781c */ /* 0x000fda0000707172 */
.L_x_309:
[----:B------:R-:W-:-:S03]  /*f080*/  UMOV UR7, 0xffffffff ;  /* 0xffffffff00077882 */ /* 0x000fc60000000000 */
[----:B------:R-:W-:Y:S05]  /*f090*/  BRA.DIV UR7, `(.L_x_298) ;  /* 0x0000000e07ec7947 */ /* 0x000fea000b800000 */
[----:B------:R-:W-:-:S13]  /*f0a0*/  ELECT P1, URZ, PT ;  /* 0x00000000003f782f */ /* 0x000fda0003820000 */
.L_x_321:
[----:B------:R-:W0:Y:S01]  /*f0b0*/  LDC R2, c[0x0][0x28c] ;  /* 0x0000a300ff027b82 */ /* 0x000e220000000800 */
[----:B------:R-:W-:Y:S01]  /*f0c0*/  BSSY B1, `(.L_x_299) ;  /* 0x0000038000017945 */ /* 0x000fe20003800000 */
[----:B0-----:R-:W-:-:S13]  /*f0d0*/  ISETP.LT.OR P1, PT, R2, 0x1, !P1 ;  /* 0x000000010200780c */ /* 0x001fda0004f21670 */
[----:B------:R-:W-:Y:S05]  /*f0e0*/  @P1 BRA `(.L_x_300) ;  /* 0x0000000000d41947 */ /* 0x000fea0003800000 */
[----:B------:R-:W-:Y:S02]  /*f0f0*/  IMAD.SHL.U32 R6, R6, 0x100, RZ ;  /* 0x0000010006067824 */ /* 0x000fe400078e00ff */
[----:B------:R-:W-:Y:S02]  /*f100*/  IMAD.SHL.U32 R7, R5, 0x80, RZ ;  /* 0x0000008005077824 */ /* 0x000fe400078e00ff */
[----:B------:R-:W-:Y:S02]  /*f110*/  IMAD.MOV.U32 R12, RZ, RZ, RZ ;  /* 0x000000ffff0c7224 */ /* 0x000fe400078e00ff */
[----:B------:R-:W-:Y:S02]  /*f120*/  IMAD.U32 R14, RZ, RZ, UR27 ;  /* 0x0000001bff0e7e24 */ /* 0x000fe4000f8e00ff */
[----:B------:R-:W-:Y:S02]  /*f130*/  IMAD.MOV.U32 R2, RZ, RZ, R0 ;  /* 0x000000ffff027224 */ /* 0x000fe400078e0000 */
[----:B------:R-:W-:-:S07]  /*f140*/  IMAD.MOV.U32 R3, RZ, RZ, R8 ;  /* 0x000000ffff037224 */ /* 0x000fce00078e0008 */
.L_x_304:
[----:B------:R-:W0:Y:S01]  /*f150*/  S2R R5, SR_CgaCtaId ;  /* 0x0000000000057919 */ /* 0x000e220000008800 */
[----:B------:R-:W-:-:S04]  /*f160*/  MOV R4, 0x400 ;  /* 0x0000040000047802 */ /* 0x000fc80000000f00 */
[----:B0-----:R-:W-:Y:S02]  /*f170*/  LEA R10, R5, R4, 0x18 ;  /* 0x00000004050a7211 */ /* 0x001fe400078ec0ff */
[----:B------:R-:W-:Y:S01]  /*f180*/  SHF.L.U32 R4, R2, 0x1f, RZ ;  /* 0x0000001f02047819 */ /* 0x000fe200000006ff */
[----:B------:R-:W0:Y:S02]  /*f190*/  @!P3 LDC R5, c[0x0][0x500] ;  /* 0x00014000ff05bb82 */ /* 0x000e240000000800 */
[----:B------:R-:W-:-:S04]  /*f1a0*/  IMAD R13, R3, 0x8, R10 ;  /* 0x00000008030d7824 */ /* 0x000fc800078e020a */
[----:B------:R-:W1:Y:S02]  /*f1b0*/  SYNCS.PHASECHK.TRANS64.TRYWAIT P1, [R13+URZ+0x28], R4 ;  /* 0x000028040d0075a7 */ /* 0x000e64000802017f */
[----:B-1----:R-:W-:Y:S05]  /*f1c0*/  @!P1 BRA `(.L_x_301) ;  /* 0x0000000c00c09947 */ /* 0x002fea0003800000 */
.L_x_322:
[----:B------:R-:W-:Y:S01]  /*f1d0*/  UPRMT UR7, UR26, 0x9910, URZ ;  /* 0x000099101a077896 */ /* 0x000fe2000800003f */
[----:B0-----:R0:W-:Y:S03]  /*f1e0*/  @!P3 SYNCS.ARRIVE.TRANS64 RZ, [R13+URZ], R5 ;  /* 0x000000050dffb9a7 */ /* 0x0011e6000800003f */
[----:B------:R-:W-:-:S06]  /*f1f0*/  UISETP.NE.AND UP0, UPT, UR7, 0x2, UPT ;  /* 0x000000020700788c */ /* 0x000fcc000bf05270 */
[----:B------:R-:W-:-:S13]  /*f200*/  PLOP3.LUT P1, PT, PT, PT, UP0, 0x80, 0x0 ;  /* 0x000000000000781c */ /* 0x000fda0003f2f008 */
[----:B0-----:R-:W-:Y:S05]  /*f210*/  @P1 BRA `(.L_x_302) ;  /* 0x0000000000041947 */ /* 0x001fea0003800000 */
[----:B------:R-:W-:Y:S01]  /*f220*/  BPT.TRAP 0x1 ;  /* 0x000000040000795c */ /* 0x000fe20000300000 */
.L_x_302:
[----:B------:R-:W-:Y:S05]  /*f230*/  @P0 BRA `(.L_x_303) ;  /* 0x0000000000040947 */ /* 0x000fea0003800000 */
[----:B------:R-:W-:Y:S01]  /*f240*/  BPT.TRAP 0x1 ;  /* 0x000000040000795c */ /* 0x000fe20000300000 */
.L_x_303:
[--C-:B-1----:R-:W-:Y:S01]  /*f250*/  IMAD R4, R3, 0x1000, R10.reuse ;  /* 0x0000100003047824 */ /* 0x102fe200078e020a */
[----:B------:R-:W-:Y:S01]  /*f260*/  R2UR UR9, R13 ;  /* 0x000000000d0972ca */ /* 0x000fe200000e0000 */
[----:B------:R-:W-:Y:S01]  /*f270*/  IMAD R10, R3, 0x2000, R10 ;  /* 0x00002000030a7824 */ /* 0x000fe200078e020a */
[----:B------:R-:W-:Y:S01]  /*f280*/  UIADD3 UR14, UP0, UR24, 0xf0, URZ ;  /* 0x000000f0180e7890 */ /* 0x000fe2000ff1e03f */
[----:B------:R-:W-:Y:S01]  /*f290*/  VIADD R14, R14, 0xffffffff ;  /* 0xffffffff0e0e7836 */ /* 0x000fe20000000000 */
[----:B------:R-:W-:Y:S01]  /*f2a0*/  R2UR UR7, R4 ;  /* 0x00000000040772ca */ /* 0x000fe200000e0000 */
[----:B------:R-:W-:Y:S01]  /*f2b0*/  UIADD3 UR28, UP1, UR24, 0x1f0, URZ ;  /* 0x000001f0181c7890 */ /* 0x000fe2000ff3e03f */
[----:B------:R-:W-:Y:S01]  /*f2c0*/  R2UR UR8, R10 ;  /* 0x000000000a0872ca */ /* 0x000fe200000e0000 */
[----:B------:R-:W-:Y:S01]  /*f2d0*/  UIADD3.X UR15, URZ, UR25, URZ, UP0, !UPT ;  /* 0x000000193f0f7290 */ /* 0x000fe200087fe43f */
[----:B------:R-:W-:Y:S01]  /*f2e0*/  R2UR UR11, R7 ;  /* 0x00000000070b72ca */ /* 0x000fe200000e0000 */
[----:B------:R-:W-:Y:S01]  /*f2f0*/  VIADD R3, R3, 0x1 ;  /* 0x0000000103037836 */ /* 0x000fe20000000000 */
[----:B------:R-:W-:Y:S01]  /*f300*/  R2UR UR10, R12 ;  /* 0x000000000c0a72ca */ /* 0x000fe200000e0000 */
[----:B------:R-:W-:Y:S01]  /*f310*/  UIADD3.X UR29, URZ, UR25, URZ, UP1, !UPT ;  /* 0x000000193f1d7290 */ /* 0x000fe20008ffe43f */
[----:B------:R-:W-:Y:S01]  /*f320*/  R2UR UR12, R11 ;  /* 0x000000000b0c72ca */ /* 0x000fe200000e0000 */
[----:B------:R-:W-:Y:S01]  /*f330*/  UMOV UR16, 0x0 ;  /* 0x0000000000107882 */ /* 0x000fe20000000000 */
[----:B------:R-:W-:Y:S01]  /*f340*/  R2UR UR21, R6 ;  /* 0x00000000061572ca */ /* 0x000fe200000e0000 */
[----:B------:R-:W-:Y:S01]  /*f350*/  UMOV UR17, 0x10000000 ;  /* 0x1000000000117882 */ /* 0x000fe20000000000 */
[----:B------:R-:W-:Y:S01]  /*f360*/  ISETP.GT.AND P4, PT, R14, 0x1, PT ;  /* 0x000000010e00780c */ /* 0x000fe20003f84270 */
[----:B------:R-:W-:Y:S01]  /*f370*/  UIADD3 UR7, UR7, 0x100, URZ ;  /* 0x0000010007077890 */ /* 0x000fe2000fffe03f */
[----:B------:R-:W-:Y:S01]  /*f380*/  ISETP.NE.AND P1, PT, R3, 0x5, PT ;  /* 0x000000050300780c */ /* 0x000fe20003f25270 */
[----:B------:R-:W-:Y:S01]  /*f390*/  UIADD3 UR19, UR8, 0x5100, URZ ;  /* 0x0000510008137890 */ /* 0x000fe2000fffe03f */
[----:B------:R-:W-:-:S02]  /*f3a0*/  VIADD R12, R12, 0x20 ;  /* 0x000000200c0c7836 */ /* 0x000fc40000000000 */
[----:B------:R-:W-:Y:S02]  /*f3b0*/  SEL R5, RZ, 0x1, P1 ;  /* 0x00000001ff057807 */ /* 0x000fe40000800000 */
[----:B------:R-:W-:Y:S01]  /*f3c0*/  UMOV UR8, UR7 ;  /* 0x0000000700087c82 */ /* 0x000fe20008000000 */
[----:B------:R-:W-:Y:S01]  /*f3d0*/  SEL R3, R3, RZ, P1 ;  /* 0x000000ff03037207 */ /* 0x000fe20000800000 */
[----:B------:R0:W-:Y:S01]  /*f3e0*/  UTMALDG.3D [UR8], [UR14], desc[UR16] ;  /* 0x000010080e0075b4 */ /* 0x0001e20008011000 */
[----:B------:R-:W-:Y:S01]  /*f3f0*/  LOP3.LUT R2, R2, R5, RZ, 0x3c, !PT ;  /* 0x0000000502027212 */ /* 0x000fe200078e3cff */
[----:B0-----:R-:W-:Y:S01]  /*f400*/  UMOV UR8, UR19 ;  /* 0x0000001300087c82 */ /* 0x001fe20008000000 */
[----:B------:R-:W-:Y:S02]  /*f410*/  UMOV UR11, UR21 ;  /* 0x00000015000b7c82 */ /* 0x000fe40008000000 */
[----:B------:R0:W-:Y:S02]  /*f420*/  UTMALDG.3D [UR8], [UR28], desc[UR16] ;  /* 0x000010081c0075b4 */ /* 0x0001e40008011000 */
[----:B0-----:R-:W-:Y:S05]  /*f430*/  @P4 BRA `(.L_x_304) ;  /* 0xfffffffc00444947 */ /* 0x001fea000383ffff */
.L_x_300:
[----:B------:R-:W-:Y:S05]  /*f440*/  BSYNC B1 ;  /* 0x0000000000017941 */ /* 0x000fea0003800000 */
.L_x_299:
[----:B------:R-:W2:Y:S01]  /*f450*/  LDL.LU R15, [R1+0x78] ;  /* 0x00007800010f7983 */ /* 0x000ea20000300800 */
[----:B------:R-:W-:Y:S01]  /*f460*/  LOP3.LUT P5, RZ, R9, 0xff, RZ, 0xc0, !PT ;  /* 0x000000ff09ff7812 */ /* 0x000fe200078ac0ff */
[----:B------:R-:W-:Y:S01]  /*f470*/  VIADD R8, R8, UR20 ;  /* 0x0000001408087c36 */ /* 0x000fe20008000000 */
[----:B------:R-:W-:Y:S01]  /*f480*/  ULDC.64 UR8, c[0x0][0x650] ;  /* 0x0001940000087ab9 */ /* 0x000fe20000000a00 */
[----:B------:R-:W3:Y:S01]  /*f490*/  LDL.LU R13, [R1+0x7c] ;  /* 0x00007c00010d7983 */ /* 0x000ee20000300800 */
[----:B------:R-:W-:Y:S01]  /*f4a0*/  IMAD.U32 R5, RZ, RZ, UR20 ;  /* 0x00000014ff057e24 */ /* 0x000fe2000f8e00ff */
[----:B------:R-:W-:Y:S01]  /*f4b0*/  UISETP.GE.U32.AND UP0, UPT, UR20, 0x5, UPT ;  /* 0x000000051400788c */ /* 0x000fe2000bf06070 */
[----:B------:R-:W-:Y:S01]  /*f4c0*/  ISETP.GT.U32.AND P1, PT, R8, 0x4, PT ;  /* 0x000000040800780c */ /* 0x000fe20003f24070 */
[----:B------:R-:W-:Y:S01]  /*f4d0*/  BSSY B1, `(.L_x_305) ;  /* 0x000006c000017945 */ /* 0x000fe20003800000 */
[----:B------:R-:W-:Y:S01]  /*f4e0*/  IMAD.MOV.U32 R6, RZ, RZ, -0x1 ;  /* 0xffffffffff067424 */ /* 0x000fe200078e00ff */
[----:B------:R-:W-:Y:S01]  /*f4f0*/  PRMT R9, RZ, 0x7610, R9 ;  /* 0x00007610ff097816 */ /* 0x000fe20000000009 */
[----:B------:R-:W-:Y:S01]  /*f500*/  IMAD.MOV.U32 R11, RZ, RZ, -0x1 ;  /* 0xffffffffff0b7424 */ /* 0x000fe200078e00ff */
[----:B------:R-:W-:-:S02]  /*f510*/  ISETP.LT.U32.AND P1, PT, R5, 0x5, P1 ;  /* 0x000000050500780c */ /* 0x000fc40000f21070 */
[----:B------:R-:W0:Y:S01]  /*f520*/  @P5 S2R R3, SR_CgaCtaId ;  /* 0x0000000000035919 */ /* 0x000e220000008800 */
[----:B------:R-:W-:Y:S02]  /*f530*/  @P5 MOV R2, 0x400 ;  /* 0x0000040000025802 */ /* 0x000fe40000000f00 */
[----:B------:R-:W-:Y:S02]  /*f540*/  PLOP3.LUT P4, PT, PT, PT, UP0, 0x80, 0x0 ;  /* 0x000000000000781c */ /* 0x000fe40003f8f008 */
[----:B0-----:R-:W-:Y:S01]  /*f550*/  @P5 LEA R4, R3, R2, 0x18 ;  /* 0x0000000203045211 */ /* 0x001fe200078ec0ff */
[----:B------:R-:W-:-:S03]  /*f560*/  IMAD.WIDE.U32 R2, R8, -0x33333333, RZ ;  /* 0xcccccccd08027825 */ /* 0x000fc600078e00ff */
[----:B------:R0:W-:Y:S02]  /*f570*/  @P5 SYNCS.ARRIVE.TRANS64.A1T0 RZ, [R4+URZ+0x68], RZ ;  /* 0x000068ff04ff59a7 */ /* 0x0001e4000810003f */
[----:B------:R-:W-:Y:S02]  /*f580*/  SHF.R.U32.HI R5, RZ, 0x2, R3 ;  /* 0x00000002ff057819 */ /* 0x000fe40000011603 */
[----:B------:R-:W-:Y:S02]  /*f590*/  SEL R3, RZ, 0x1, !P1 ;  /* 0x00000001ff037807 */ /* 0x000fe40004800000 */
[----:B------:R-:W-:Y:S01]  /*f5a0*/  PRMT R2, RZ, 0x7610, R2 ;  /* 0x00007610ff027816 */ /* 0x000fe20000000002 */
[----:B------:R-:W-:Y:S01]  /*f5b0*/  IMAD R8, R5, -0x5, R8 ;  /* 0xfffffffb05087824 */ /* 0x000fe200078e0208 */
[----:B------:R-:W-:-:S04]  /*f5c0*/  LOP3.LUT R0, R0, R3, RZ, 0x3c, !PT ;  /* 0x0000000300007212 */ /* 0x000fc800078e3cff */
[----:B------:R-:W-:Y:S01]  /*f5d0*/  @P4 LOP3.LUT R0, R0, 0x1, R5, 0x78, !PT ;  /* 0x0000000100004812 */ /* 0x000fe200078e7805 */
[----:B------:R-:W-:Y:S01]  /*f5e0*/  IMAD.MOV.U32 R5, RZ, RZ, -0x1 ;  /* 0xffffffffff057424 */ /* 0x000fe200078e00ff */
[----:B---3--:R-:W-:-:S04]  /*f5f0*/  IADD3 R13, P5, R13, UR22, RZ ;  /* 0x000000160d0d7c10 */ /* 0x008fc8000ffbe0ff */
[----:B--2---:R-:W-:Y:S01]  /*f600*/  IADD3.X R15, R15, UR18, RZ, P5, !PT ;  /* 0x000000120f0f7c10 */ /* 0x004fe2000affe4ff */
[----:B------:R0:W-:Y:S01]  /*f610*/  STL [R1+0x7c], R13 ;  /* 0x00007c0d01007387 */ /* 0x0001e20000100800 */
[----:B------:R-:W-:-:S03]  /*f620*/  ISETP.GE.U32.AND P1, PT, R13, UR8, PT ;  /* 0x000000080d007c0c */ /* 0x000fc6000bf26070 */
[----:B------:R0:W-:Y:S01]  /*f630*/  STL [R1+0x78], R15 ;  /* 0x0000780f01007387 */ /* 0x0001e20000100800 */
[----:B------:R-:W-:-:S13]  /*f640*/  ISETP.GE.U32.AND.EX P1, PT, R15, UR9, PT, P1 ;  /* 0x000000090f007c0c */ /* 0x000fda000bf26110 */
[----:B0-----:R-:W-:Y:S05]  /*f650*/  @P1 BRA `(.L_x_306) ;  /* 0x00000004004c1947 */ /* 0x001fea0003800000 */
[----:B------:R-:W-:Y:S01]  /*f660*/  ULDC.64 UR8, c[0x0][0x628] ;  /* 0x00018a0000087ab9 */ /* 0x000fe20000000a00 */
[----:B------:R-:W0:Y:S01]  /*f670*/  S2R R12, SR_CTAID.X ;  /* 0x00000000000c7919 */ /* 0x000e220000002500 */
[----:B------:R-:W-:Y:S01]  /*f680*/  ISETP.NE.U32.AND P1, PT, RZ, UR8, PT ;  /* 0x00000008ff007c0c */ /* 0x000fe2000bf25070 */
[----:B------:R-:W-:Y:S01]  /*f690*/  ULDC UR10, c[0x0][0x630] ;  /* 0x00018c00000a7ab9 */ /* 0x000fe20000000800 */
[----:B------:R-:W-:Y:S01]  /*f6a0*/  IMAD.MOV.U32 R2, RZ, RZ, R13 ;  /* 0x000000ffff027224 */ /* 0x000fe200078e000d */
[----:B------:R-:W1:Y:S01]  /*f6b0*/  S2R R10, SR_CTAID.Y ;  /* 0x00000000000a7919 */ /* 0x000e620000002600 */
[----:B------:R-:W-:Y:S01]  /*f6c0*/  ISETP.NE.AND.EX P1, PT, RZ, UR9, PT, P1 ;  /* 0x00000009ff007c0c */ /* 0x000fe2000bf25310 */
[----:B------:R-:W-:-:S12]  /*f6d0*/  IMAD.MOV.U32 R3, RZ, RZ, R15 ;  /* 0x000000ffff037224 */ /* 0x000fd800078e000f */
[----:B------:R-:W-:Y:S05]  /*f6e0*/  @!P1 BRA `(.L_x_307) ;  /* 0x0000000000289947 */ /* 0x000fea0003800000 */
[----:B------:R-:W-:Y:S02]  /*f6f0*/  ULDC UR7, c[0x0][0x634] ;  /* 0x00018d0000077ab9 */ /* 0x000fe40000000800 */
[----:B------:R-:W-:-:S05]  /*f700*/  IADD3 R7, P1, R13, UR7, RZ ;  /* 0x000000070d077c10 */ /* 0x000fca000ff3e0ff */
[----:B------:R-:W-:-:S04]  /*f710*/  IMAD.X R11, RZ, RZ, R15, P1 ;  /* 0x000000ffff0b7224 */ /* 0x000fc800008e060f */
[----:B------:R-:W-:-:S04]  /*f720*/  IMAD.WIDE.U32 R4, R11, UR8, RZ ;  /* 0x000000080b047c25 */ /* 0x000fc8000f8e00ff */
[----:B------:R-:W-:-:S04]  /*f730*/  IMAD.WIDE.U32 R4, P1, R7, UR9, R4 ;  /* 0x0000000907047c25 */ /* 0x000fc8000f820004 */
[----:B------:R-:W-:-:S04]  /*f740*/  IMAD.WIDE.U32 R6, R7, UR8, RZ ;  /* 0x0000000807067c25 */ /* 0x000fc8000f8e00ff */
[----:B------:R-:W-:Y:S01]  /*f750*/  IMAD.X R3, RZ, RZ, RZ, P1 ;  /* 0x000000ffff037224 */ /* 0x000fe200008e06ff */
[----:B------:R-:W-:Y:S01]  /*f760*/  IADD3 RZ, P1, R7, R4, RZ ;  /* 0x0000000407ff7210 */ /* 0x000fe20007f3e0ff */
[----:B------:R-:W-:-:S04]  /*f770*/  IMAD.MOV.U32 R2, RZ, RZ, R5 ;  /* 0x000000ffff027224 */ /* 0x000fc800078e0005 */
[----:B------:R-:W-:-:S08]  /*f780*/  IMAD.WIDE.U32.X R2, R11, UR9, R2, P1 ;  /* 0x000000090b027c25 */ /* 0x000fd000088e0402 */
.L_x_307:
[--C-:B------:R-:W-:Y:S01]  /*f790*/  SHF.R.U64 R11, R2, UR10, R3.reuse ;  /* 0x0000000a020b7c19 */ /* 0x100fe20008001203 */
[----:B------:R-:W-:Y:S01]  /*f7a0*/  ULDC.64 UR8, c[0x0][0x620] ;  /* 0x0001880000087ab9 */ /* 0x000fe20000000a00 */
[----:B------:R-:W-:Y:S01]  /*f7b0*/  SHF.R.U32.HI R2, RZ, UR10, R3 ;  /* 0x0000000aff027c19 */ /* 0x000fe20008011603 */
[----:B------:R-:W-:Y:S01]  /*f7c0*/  IMAD.MOV.U32 R3, RZ, RZ, R15 ;  /* 0x000000ffff037224 */ /* 0x000fe200078e000f */
[----:B------:R-:W-:Y:S01]  /*f7d0*/  IADD3 R5, P1, RZ, -R11, RZ ;  /* 0x8000000bff057210 */ /* 0x000fe20007f3e0ff */
[----:B------:R-:W-:Y:S01]  /*f7e0*/  ULDC UR7, c[0x0][0x150] ;  /* 0x0000540000077ab9 */ /* 0x000fe20000000800 */
[----:B0-----:R-:W-:Y:S01]  /*f7f0*/  I2FP.F32.U32 R6, R12 ;  /* 0x0000000c00067245 */ /* 0x001fe20000201000 */
[----:B------:R-:W0:Y:S01]  /*f800*/  LDC R7, c[0x0][0x144] ;  /* 0x00005100ff077b82 */ /* 0x000e220000000800 */
[----:B------:R-:W-:Y:S01]  /*f810*/  ULDC.64 UR10, c[0x0][0x640] ;  /* 0x00019000000a7ab9 */ /* 0x000fe20000000a00 */
[----:B------:R-:W-:Y:S01]  /*f820*/  IMAD.X R2, RZ, RZ, ~R2, P1 ;  /* 0x000000ffff027224 */ /* 0x000fe200008e0e02 */
[----:B------:R-:W-:Y:S01]  /*f830*/  ISETP.NE.U32.AND P1, PT, RZ, UR10, PT ;  /* 0x0000000aff007c0c */ /* 0x000fe2000bf25070 */
[----:B------:R-:W-:Y:S01]  /*f840*/  FMUL R6, R6, UR7 ;  /* 0x0000000706067c20 */ /* 0x000fe20008400000 */
[----:B------:R-:W-:Y:S01]  /*f850*/  ULDC UR7, c[0x0][0x618] ;  /* 0x0001860000077ab9 */ /* 0x000fe20000000800 */
[----:B------:R-:W-:Y:S01]  /*f860*/  IMAD R4, R2, UR8, RZ ;  /* 0x0000000802047c24 */ /* 0x000fe2000f8e02ff */
[----:B------:R-:W-:Y:S01]  /*f870*/  ISETP.NE.AND.EX P1, PT, RZ, UR11, PT, P1 ;  /* 0x0000000bff007c0c */ /* 0x000fe2000bf25310 */
[----:B------:R-:W-:Y:S01]  /*f880*/  IMAD.MOV.U32 R2, RZ, RZ, R13 ;  /* 0x000000ffff027224 */ /* 0x000fe200078e000d */
[----:B------:R-:W2:Y:S01]  /*f890*/  LDC R15, c[0x0][0x148] ;  /* 0x00005200ff0f7b82 */ /* 0x000ea20000000800 */
[----:B------:R-:W3:Y:S02]  /*f8a0*/  F2I.U32.TRUNC.NTZ R6, R6 ;  /* 0x0000000600067305 */ /* 0x000ee4000020f000 */
[----:B------:R-:W-:Y:S01]  /*f8b0*/  IMAD.WIDE.U32 R2, R5, UR8, R2 ;  /* 0x0000000805027c25 */ /* 0x000fe2000f8e0002 */
[----:B------:R-:W-:-:S03]  /*f8c0*/  ULDC UR8, c[0x0][0x154] ;  /* 0x0000550000087ab9 */ /* 0x000fc60000000800 */
[----:B------:R-:W-:Y:S01]  /*f8d0*/  IMAD R5, R5, UR9, R4 ;  /* 0x0000000905057c24 */ /* 0x000fe2000f8e0204 */
[----:B------:R-:W-:-:S03]  /*f8e0*/  ULDC UR9, c[0x0][0x608] ;  /* 0x0001820000097ab9 */ /* 0x000fc60000000800 */
[----:B------:R-:W-:-:S05]  /*f8f0*/  IMAD.IADD R3, R3, 0x1, R5 ;  /* 0x0000000103037824 */ /* 0x000fca00078e0205 */
[----:B------:R-:W-:Y:S01]  /*f900*/  SHF.R.U64 R13, R2, UR7, R3 ;  /* 0x00000007020d7c19 */ /* 0x000fe20008001203 */
[----:B---3--:R-:W-:Y:S01]  /*f910*/  IMAD.MOV R6, RZ, RZ, -R6 ;  /* 0x000000ffff067224 */ /* 0x008fe200078e0a06 */
[----:B-1----:R-:W-:-:S03]  /*f920*/  I2FP.F32.U32 R2, R10 ;  /* 0x0000000a00027245 */ /* 0x002fc60000201000 */
[----:B0-----:R-:W-:Y:S02]  /*f930*/  IMAD R19, R7, R6, R12 ;  /* 0x0000000607137224 */ /* 0x001fe400078e020c */
[----:B------:R-:W-:Y:S01]  /*f940*/  FMUL R4, R2, UR8 ;  /* 0x0000000802047c20 */ /* 0x000fe20008400000 */
[----:B------:R-:W-:Y:S01]  /*f950*/  SHF.R.U32.HI R2, RZ, UR7, R3 ;  /* 0x00000007ff027c19 */ /* 0x000fe20008011603 */
[----:B------:R-:W-:Y:S02]  /*f960*/  ULDC UR7, c[0x0][0x658] ;  /* 0x0001960000077ab9 */ /* 0x000fe40000000800 */
[----:B------:R0:W1:Y:S01]  /*f970*/  F2I.U32.TRUNC.NTZ R18, R4 ;  /* 0x0000000400127305 */ /* 0x000062000020f000 */
[--C-:B------:R-:W-:Y:S02]  /*f980*/  SHF.R.U64 R16, R13, UR9, R2.reuse ;  /* 0x000000090d107c19 */ /* 0x100fe40008001202 */
[----:B------:R-:W-:-:S04]  /*f990*/  SHF.R.U32.HI R3, RZ, UR9, R2 ;  /* 0x00000009ff037c19 */ /* 0x000fc80008011602 */
[--C-:B------:R-:W-:Y:S02]  /*f9a0*/  SHF.R.U64 R14, R16, UR7, R3.reuse ;  /* 0x00000007100e7c19 */ /* 0x100fe40008001203 */
[----:B------:R-:W-:-:S03]  /*f9b0*/  SHF.R.U32.HI R3, RZ, UR7, R3 ;  /* 0x00000007ff037c19 */ /* 0x000fc60008011603 */
[----:B------:R-:W-:Y:S01]  /*f9c0*/  IMAD.MOV.U32 R2, RZ, RZ, R14 ;  /* 0x000000ffff027224 */ /* 0x000fe200078e000e */
[----:B0-2---:R-:W-:Y:S06]  /*f9d0*/  @!P1 BRA `(.L_x_308) ;  /* 0x0000000000289947 */ /* 0x005fec0003800000 */
        /* <DEDUP_REMOVED lines=10> */
.L_x_308:
[----:B------:R-:W-:Y:S01]  /*fa80*/  ULDC UR7, c[0x0][0x648] ;  /* 0x0001920000077ab9 */ /* 0x000fe20000000800 */
[----:B-1----:R-:W-:Y:S01]  /*fa90*/  IMAD.MOV R18, RZ, RZ, -R18 ;  /* 0x000000ffff127224 */ /* 0x002fe200078e0a12 */
[----:B------:R-:W-:Y:S01]  /*faa0*/  SHF.R.U64 R3, R2, UR7, R3 ;  /* 0x0000000702037c19 */ /* 0x000fe20008001203 */
[----:B------:R-:W-:Y:S01]  /*fab0*/  ULDC UR7, c[0x0][0x638] ;  /* 0x00018e0000077ab9 */ /* 0x000fe20000000800 */
[----:B------:R-:W-:Y:S01]  /*fac0*/  LOP3.LUT R2, R16, UR6, RZ, 0xc0, !PT ;  /* 0x0000000610027c12 */ /* 0x000fe2000f8ec0ff */
[----:B------:R-:W-:Y:S01]  /*fad0*/  @P2 IMAD R19, R15, R18, R10 ;  /* 0x000000120f132224 */ /* 0x000fe200078e020a */
[----:B------:R-:W-:Y:S01]  /*fae0*/  LOP3.LUT R13, R13, UR4, RZ, 0xc0, !PT ;  /* 0x000000040d0d7c12 */ /* 0x000fe2000f8ec0ff */
[----:B------:R-:W-:Y:S01]  /*faf0*/  IMAD.MOV R5, RZ, RZ, -R3 ;  /* 0x000000ffff057224 */ /* 0x000fe200078e0a03 */
[----:B------:R-:W-:Y:S01]  /*fb00*/  ULDC UR8, c[0x0][0x610] ;  /* 0x0001840000087ab9 */ /* 0x000fe20000000800 */
[----:B------:R-:W-:Y:S02]  /*fb10*/  IMAD R2, R3, UR5, R2 ;  /* 0x0000000503027c24 */ /* 0x000fe4000f8e0202 */
[----:B------:R-:W-:Y:S01]  /*fb20*/  IMAD R14, R5, UR7, R14 ;  /* 0x00000007050e7c24 */ /* 0x000fe2000f8e020e */
[----:B------:R-:W-:Y:S01]  /*fb30*/  ULDC UR7, c[0x0][0x600] ;  /* 0x0001800000077ab9 */ /* 0x000fe20000000800 */
[----:B------:R-:W-:-:S02]  /*fb40*/  IMAD R5, R2, UR8, R19 ;  /* 0x0000000802057c24 */ /* 0x000fc4000f8e0213 */
[----:B------:R-:W-:Y:S02]  /*fb50*/  IMAD R14, R14, UR7, R13 ;  /* 0x000000070e0e7c24 */ /* 0x000fe4000f8e020d */
[----:B------:R-:W-:-:S03]  /*fb60*/  IMAD.MOV.U32 R2, RZ, RZ, 0x1 ;  /* 0x00000001ff027424 */ /* 0x000fc600078e00ff */
[----:B------:R-:W-:Y:S02]  /*fb70*/  SEL R6, R14, R5, !P2 ;  /* 0x000000050e067207 */ /* 0x000fe40005000000 */
[----:B------:R-:W-:-:S07]  /*fb80*/  SEL R5, R5, R14, !P2 ;  /* 0x0000000e05057207 */ /* 0x000fce0005000000 */
.L_x_306:
[----:B------:R-:W-:Y:S05]  /*fb90*/  BSYNC B1 ;  /* 0x0000000000017941 */ /* 0x000fea0003800000 */
.L_x_305:
[----:B------:R-:W-:-:S13]  /*fba0*/  LOP3.LUT P1, RZ, R2, 0xff, RZ, 0xc0, !PT ;  /* 0x000000ff02ff7812 */ /* 0x000fda000782c0ff */
[----:B------:R-:W-:Y:S05]  /*fbb0*/  @P1 BRA `(.L_x_309) ;  /* 0xfffffff400301947 */ /* 0x000fea000383ffff */
[----:B------:R-:W-:Y:S05]  /*fbc0*/  BSYNC B0 ;  /* 0x0000000000007941 */ /* 0x000fea0003800000 */
.L_x_297:
[----:B------:R-:W-:-:S03]  /*fbd0*/  UMOV UR7, 0xffffffff ;  /* 0xffffffff00077882 */ /* 0x000fc60000000000 */
[----:B------:R-:W-:Y:S05]  /*fbe0*/  BRA.DIV UR7, `(.L_x_310) ;  /* 0x00000006074c7947 */ /* 0x000fea000b800000 */
[----:B------:R-:W-:-:S13]  /*fbf0*/  ELECT P0, URZ, PT ;  /* 0x00000000003f782f */ /* 0x000fda0003800000 */
.L_x_325:
[----:B------:R-:W-:Y:S04]  /*fc00*/  BSSY B0, `(.L_x_311) ;  /* 0x0000035000007945 */ /* 0x000fe80003800000 */
[----:B------:R-:W-:Y:S05]  /*fc10*/  @!P0 BRA `(.L_x_312) ;  /* 0x0000000000cc8947 */ /* 0x000fea0003800000 */
[----:B------:R-:W-:-:S04]  /*fc20*/  ULOP3.LUT UR7, UR13, 0x2, URZ, 0xfc, !UPT ;  /* 0x000000020d077892 */ /* 0x000fc8000f8efc3f */
[----:B------:R-:W-:-:S06]  /*fc30*/  UISETP.NE.AND UP0, UPT, UR7, 0x3, UPT ;  /* 0x000000030700788c */ /* 0x000fcc000bf05270 */
[----:B------:R-:W-:-:S13]  /*fc40*/  PLOP3.LUT P0, PT, PT, PT, UP0, 0x80, 0x0 ;  /* 0x000000000000781c */ /* 0x000fda0003f0f008 */
[----:B------:R-:W-:Y:S05]  /*fc50*/  @!P0 BRA `(.L_x_313) ;  /* 0x0000000000048947 */ /* 0x000fea0003800000 */
[----:B------:R-:W-:Y:S01]  /*fc60*/  BPT.TRAP 0x1 ;  /* 0x000000040000795c */ /* 0x000fe20000300000 */
.L_x_313:
[----:B------:R-:W0:Y:S01]  /*fc70*/  S2R R3, SR_CgaCtaId ;  /* 0x0000000000037919 */ /* 0x000e220000008800 */
[----:B------:R-:W-:-:S04]  /*fc80*/  MOV R2, 0x400 ;  /* 0x0000040000027802 */ /* 0x000fc80000000f00 */
[----:B0-----:R-:W-:Y:S02]  /*fc90*/  LEA R3, R3, R2, 0x18 ;  /* 0x0000000203037211 */ /* 0x001fe400078ec0ff */
[----:B------:R-:W-:-:S03]  /*fca0*/  SHF.L.U32 R2, R0, 0x1f, RZ ;  /* 0x0000001f00027819 */ /* 0x000fc600000006ff */
[----:B------:R-:W-:-:S04]  /*fcb0*/  VIADD R3, R3, 0x28 ;  /* 0x0000002803037836 */ /* 0x000fc80000000000 */
[C---:B------:R-:W-:Y:S02]  /*fcc0*/  IMAD R7, R8.reuse, 0x8, R3 ;  /* 0x0000000808077824 */ /* 0x040fe400078e0203 */
[----:B------:R-:W-:Y:S02]  /*fcd0*/  VIADD R8, R8, 0x1 ;  /* 0x0000000108087836 */ /* 0x000fe40000000000 */
[----:B------:R-:W0:Y:S03]  /*fce0*/  SYNCS.PHASECHK.TRANS64.TRYWAIT P0, [R7+URZ], R2 ;  /* 0x00000002070075a7 */ /* 0x000e26000800017f */
[----:B------:R-:W-:-:S04]  /*fcf0*/  ISETP.NE.AND P1, PT, R8, 0x5, PT ;  /* 0x000000050800780c */ /* 0x000fc80003f25270 */
[----:B------:R-:W-:Y:S02]  /*fd00*/  SEL R5, RZ, 0x1, P1 ;  /* 0x00000001ff057807 */ /* 0x000fe40000800000 */
[----:B------:R-:W-:Y:S02]  /*fd10*/  SEL R8, R8, RZ, P1 ;  /* 0x000000ff08087207 */ /* 0x000fe40000800000 */
[----:B------:R-:W-:-:S03]  /*fd20*/  LOP3.LUT R5, R0, R5, RZ, 0x3c, !PT ;  /* 0x0000000500057212 */ /* 0x000fc600078e3cff */
[----:B------:R-:W-:Y:S01]  /*fd30*/  IMAD R9, R8, 0x8, R3 ;  /* 0x0000000808097824 */ /* 0x000fe200078e0203 */
[----:B------:R-:W-:Y:S01]  /*fd40*/  SHF.L.U32 R4, R5, 0x1f, RZ ;  /* 0x0000001f05047819 */ /* 0x000fe200000006ff */
[----:B0-----:R-:W-:Y:S06]  /*fd50*/  @!P0 BRA `(.L_x_314) ;  /* 0x0000000400148947 */ /* 0x001fec0003800000 */
.L_x_326:
[----:B------:R-:W1:Y:S01]  /*fd60*/  SYNCS.PHASECHK.TRANS64.TRYWAIT P0, [R9+URZ], R4 ;  /* 0x00000004090075a7 */ /* 0x000e62000800017f */
[----:B------:R-:W-:-:S05]  /*fd70*/  VIADD R0, R8, 0x1 ;  /* 0x0000000108007836 */ /* 0x000fca0000000000 */
[----:B------:R-:W-:-:S04]  /*fd80*/  ISETP.NE.AND P1, PT, R0, 0x5, PT ;  /* 0x000000050000780c */ /* 0x000fc80003f25270 */
[----:B0-----:R-:W-:Y:S02]  /*fd90*/  SEL R2, RZ, 0x1, P1 ;  /* 0x00000001ff027807 */ /* 0x001fe40000800000 */
[----:B------:R-:W-:Y:S02]  /*fda0*/  SEL R0, R0, RZ, P1 ;  /* 0x000000ff00007207 */ /* 0x000fe40000800000 */
[----:B------:R-:W-:-:S03]  /*fdb0*/  LOP3.LUT R7, R5, R2, RZ, 0x3c, !PT ;  /* 0x0000000205077212 */ /* 0x000fc600078e3cff */
[----:B------:R-:W-:Y:S01]  /*fdc0*/  IMAD R6, R0, 0x8, R3 ;  /* 0x0000000800067824 */ /* 0x000fe200078e0203 */
[----:B------:R-:W-:Y:S01]  /*fdd0*/  SHF.L.U32 R5, R7, 0x1f, RZ ;  /* 0x0000001f07057819 */ /* 0x000fe200000006ff */
[----:B-1----:R-:W-:Y:S06]  /*fde0*/  @!P0 BRA `(.L_x_315) ;  /* 0x0000000400048947 */ /* 0x002fec0003800000 */
.L_x_327:
[----:B------:R-:W1:Y:S01]  /*fdf0*/  SYNCS.PHASECHK.TRANS64.TRYWAIT P0, [R6+URZ], R5 ;  /* 0x00000005060075a7 */ /* 0x000e62000800017f */
[----:B------:R-:W-:-:S05]  /*fe00*/  VIADD R0, R0, 0x1 ;  /* 0x0000000100007836 */ /* 0x000fca0000000000 */
[----:B------:R-:W-:-:S04]  /*fe10*/  ISETP.NE.AND P1, PT, R0, 0x5, PT ;  /* 0x000000050000780c */ /* 0x000fc80003f25270 */
[----:B------:R-:W-:Y:S02]  /*fe20*/  SEL R2, RZ, 0x1, P1 ;  /* 0x00000001ff027807 */ /* 0x000fe40000800000 */
[----:B------:R-:W-:Y:S02]  /*fe30*/  SEL R0, R0, RZ, P1 ;  /* 0x000000ff00007207 */ /* 0x000fe40000800000 */
[----:B------:R-:W-:-:S03]  /*fe40*/  LOP3.LUT R7, R7, R2, RZ, 0x3c, !PT ;  /* 0x0000000207077212 */ /* 0x000fc600078e3cff */
[----:B0-----:R-:W-:Y:S01]  /*fe50*/  IMAD R9, R0, 0x8, R3 ;  /* 0x0000000800097824 */ /* 0x001fe200078e0203 */
[----:B------:R-:W-:Y:S01]  /*fe60*/  SHF.L.U32 R4, R7, 0x1f, RZ ;  /* 0x0000001f07047819 */ /* 0x000fe200000006ff */
[----:B-1----:R-:W-:Y:S06]  /*fe70*/  @!P0 BRA `(.L_x_316) ;  /* 0x0000000000f48947 */ /* 0x002fec0003800000 */
.L_x_328:
[----:B------:R-:W1:Y:S01]  /*fe80*/  SYNCS.PHASECHK.TRANS64.TRYWAIT P0, [R9+URZ], R4 ;  /* 0x00000004090075a7 */ /* 0x000e62000800017f */
[----:B------:R-:W-:-:S05]  /*fe90*/  VIADD R0, R0, 0x1 ;  /* 0x0000000100007836 */ /* 0x000fca0000000000 */
[----:B------:R-:W-:-:S04]  /*fea0*/  ISETP.NE.AND P1, PT, R0, 0x5, PT ;  /* 0x000000050000780c */ /* 0x000fc80003f25270 */
[----:B------:R-:W-:Y:S02]  /*feb0*/  SEL R2, RZ, 0x1, P1 ;  /* 0x00000001ff027807 */ /* 0x000fe40000800000 */
[----:B------:R-:W-:Y:S02]  /*fec0*/  SEL R0, R0, RZ, P1 ;  /* 0x000000ff00007207 */ /* 0x000fe40000800000 */
[----:B------:R-:W-:Y:S01]  /*fed0*/  LOP3.LUT R2, R7, R2, RZ, 0x3c, !PT ;  /* 0x0000000207027212 */ /* 0x000fe200078e3cff */
[----:B-1----:R-:W-:Y:S06]  /*fee0*/  @!P0 BRA `(.L_x_317) ;  /* 0x0000000000ec8947 */ /* 0x002fec0003800000 */
.L_x_329:
[----:B------:R-:W-:Y:S01]  /*fef0*/  IMAD R3, R0, 0x8, R3 ;  /* 0x0000000800037824 */ /* 0x000fe200078e0203 */
[----:B------:R-:W-:-:S07]  /*ff00*/  SHF.L.U32 R0, R2, 0x1f, RZ ;  /* 0x0000001f02007819 */ /* 0x000fce00000006ff */
.L_x_318:
[----:B--2---:R2:W3:Y:S02]  /*ff10*/  SYNCS.PHASECHK.TRANS64.TRYWAIT P0, [R3+URZ], R0 ;  /* 0x00000000030075a7 */ /* 0x0044e4000800017f */
[----:B---3--:R-:W-:Y:S05]  /*ff20*/  @!P0 NANOSLEEP.SYNCS 0x989680 ;  /* 0x009896800000895d */ /* 0x008fea0003900000 */
[----:B------:R-:W3:Y:S02]  /*ff30*/  @!P0 SYNCS.PHASECHK.TRANS64 P0, [R3+URZ], R0 ;  /* 0x00000000030085a7 */ /* 0x000ee4000800007f */
[----:B---3--:R-:W-:Y:S05]  /*ff40*/  @!P0 BRA `(.L_x_318) ;  /* 0xfffffffc00f08947 */ /* 0x008fea000383ffff */
.L_x_312:
[----:B------:R-:W-:Y:S05]  /*ff50*/  BSYNC B0 ;  /* 0x0000000000007941 */ /* 0x000fea0003800000 */
.L_x_311:
[----:B------:R-:W-:Y:S05]  /*ff60*/  EXIT ;  /* 0x000000000000794d */ /* 0x000fea0003800000 */
.L_x_17:
[----:B-1----:R-:W-:-:S04]  /*ff70*/  IMAD.U32 R3, RZ, RZ, UR6 ;  /* 0x00000006ff037e24 */ /* 0x002fc8000f8e00ff */
[----:B------:R1:W2:Y:S03]  /*ff80*/  SYNCS.PHASECHK.TRANS64.TRYWAIT P0, [R3+URZ], R0 ;  /* 0x00000000030075a7 */ /* 0x0002a6000800017f */
[----:B--2---:R-:W-:Y:S05]  /*ff90*/  @!P0 NANOSLEEP.SYNCS 0x989680 ;  /* 0x009896800000895d */ /* 0x004fea0003900000 */
[----:B------:R-:W2:Y:S02]  /*ffa0*/  @!P0 SYNCS.PHASECHK.TRANS64 P0, [R3+URZ], R0 ;  /* 0x00000000030085a7 */ /* 0x000ea4000800007f */
[----:B--2---:R-:W-:Y:S05]  /*ffb0*/  @!P0 BRA `(.L_x_17) ;  /* 0xfffffffc00ec8947 */ /* 0x004fea000383ffff */
[----:B------:R-:W-:Y:S05]  /*ffc0*/  BRA `(.L_x_16) ;  /* 0xffffff1800ec7947 */ /* 0x000fea000383ffff */
.L_x_23:
[----:B-----5:R1:W-:Y:S02]  /*ffd0*/  STL [R1+0x88], R0 ;  /* 0x0000880001007387 */ /* 0x0203e40000100800 */
[----:B-1----:R-:W-:-:S04]  /*ffe0*/  IMAD.U32 R0, RZ, RZ, UR9 ;  /* 0x00000009ff007e24 */ /* 0x002fc8000f8e00ff */
[----:B------:R1:W3:Y:S03]  /*fff0*/  SYNCS.PHASECHK.TRANS64.TRYWAIT P0, [R0+URZ], R229 ;  /* 0x000000e5000075a7 */ /* 0x0002e6000800017f */
[----:B---3--:R-:W-:Y:S05]  /*10000*/  @!P0 NANOSLEEP.SYNCS 0x989680 ;  /* 0x009896800000895d */ /* 0x008fea0003900000 */
[----:B------:R1:W3:Y:S02]  /*10010*/  @!P0 SYNCS.PHASECHK.TRANS64 P0, [R0+URZ], R229 ;  /* 0x000000e5000085a7 */ /* 0x0002e4000800007f */
[----:B-1----:R1:W5:Y:S02]  /*10020*/  LDL.LU R0, [R1+0x88] ;  /* 0x0000880001007983 */ /* 0x0023640000300800 */
[----:B-1-3--:R-:W-:Y:S05]  /*10030*/  @!P0 BRA `(.L_x_23) ;  /* 0xfffffffc00e48947 */ /* 0x00afea000383ffff */
[----:B------:R-:W-:Y:S05]  /*10040*/  BRA `(.L_x_22) ;  /* 0xffffff2c004c7947 */ /* 0x000fea000383ffff */
.L_x_298:
[----:B------:R-:W-:Y:S01]  /*10050*/  BSSY B1, `(.L_x_319) ;  /* 0x0000006000017945 */ /* 0x000fe20003800000 */
[----:B------:R-:W-:-:S07]  /*10060*/  IMAD.MOV.U32 R2, RZ, RZ, -0x1 ;  /* 0xffffffffff027424 */ /* 0x000fce00078e00ff */
[----:B------:R-:W-:Y:S05]  /*10070*/  WARPSYNC.COLLECTIVE R2, `(.L_x_320) ;  /* 0x00000000020c7348 */ /* 0x000fea0003c00000 */
[----:B------:R-:W-:Y:S02]  /*10080*/  ELECT P1, UR62, PT ;  /* 0x00000000003e782f */ /* 0x000fe40003820000 */
[----:B------:R-:W-:Y:S01]  /*10090*/  MOV R2, UR62 ;  /* 0x0000003e00027c02 */ /* 0x000fe20008000f00 */
[----:B------:R-:W-:Y:S10]  /*100a0*/  ENDCOLLECTIVE ;  /* 0x000000000000791b */ /* 0x000ff40003800000 */
.L_x_320:
[----:B------:R-:W-:Y:S05]  /*100b0*/  BSYNC B1 ;  /* 0x0000000000017941 */ /* 0x000fea0003800000 */
.L_x_319:
[----:B------:R-:W-:Y:S05]  /*100c0*/  BRA `(.L_x_321) ;  /* 0xffffffec00f87947 */ /* 0x000fea000383ffff */
.L_x_301:
[----:B-1----:R1:W2:Y:S02]  /*100d0*/  SYNCS.PHASECHK.TRANS64.TRYWAIT P1, [R13+URZ+0x28], R4 ;  /* 0x000028040d0075a7 */ /* 0x0022a4000802017f */
[----:B--2---:R-:W-:Y:S05]  /*100e0*/  @!P1 NANOSLEEP.SYNCS 0x989680 ;  /* 0x009896800000995d */ /* 0x004fea0003900000 */
[----:B------:R-:W2:Y:S02]  /*100f0*/  @!P1 SYNCS.PHASECHK.TRANS64 P1, [R13+URZ+0x28], R4 ;  /* 0x000028040d0095a7 */ /* 0x000ea4000802007f */
[----:B--2---:R-:W-:Y:S05]  /*10100*/  @!P1 BRA `(.L_x_301) ;  /* 0xfffffffc00f09947 */ /* 0x004fea000383ffff */
[----:B------:R-:W-:Y:S05]  /*10110*/  BRA `(.L_x_322) ;  /* 0xfffffff0002c7947 */ /* 0x000fea000383ffff */
.L_x_310:
[----:B------:R-:W-:Y:S01]  /*10120*/  BSSY B0, `(.L_x_323) ;  /* 0x0000006000007945 */ /* 0x000fe20003800000 */
[----:B------:R-:W-:-:S07]  /*10130*/  IMAD.MOV.U32 R2, RZ, RZ, -0x1 ;  /* 0xffffffffff027424 */ /* 0x000fce00078e00ff */
[----:B------:R-:W-:Y:S05]  /*10140*/  WARPSYNC.COLLECTIVE R2, `(.L_x_324) ;  /* 0x00000000020c7348 */ /* 0x000fea0003c00000 */
[----:B------:R-:W-:Y:S02]  /*10150*/  ELECT P1, UR62, PT ;  /* 0x00000000003e782f */ /* 0x000fe40003820000 */
[----:B------:R-:W-:Y:S01]  /*10160*/  MOV R2, UR62 ;  /* 0x0000003e00027c02 */ /* 0x000fe20008000f00 */
[----:B------:R-:W-:Y:S10]  /*10170*/  ENDCOLLECTIVE ;  /* 0x000000000000791b */ /* 0x000ff40003800000 */
.L_x_324:
[----:B------:R-:W-:Y:S05]  /*10180*/  BSYNC B0 ;  /* 0x0000000000007941 */ /* 0x000fea0003800000 */
.L_x_323:
[----:B------:R-:W-:Y:S01]  /*10190*/  PLOP3.LUT P0, PT, P1, PT, PT, 0x80, 0x0 ;  /* 0x000000000000781c */ /* 0x000fe20000f0f070 */
[----:B------:R-:W-:-:S12]  /*101a0*/  BRA `(.L_x_325) ;  /* 0xfffffff800947947 */ /* 0x000fd8000383ffff */
.L_x_314:
[----:B0-----:R0:W1:Y:S02]  /*101b0*/  SYNCS.PHASECHK.TRANS64.TRYWAIT P0, [R7+URZ], R2 ;  /* 0x00000002070075a7 */ /* 0x001064000800017f */
[----:B-1----:R-:W-:Y:S05]  /*101c0*/  @!P0 NANOSLEEP.SYNCS 0x989680 ;  /* 0x009896800000895d */ /* 0x002fea0003900000 */
[----:B------:R-:W1:Y:S02]  /*101d0*/  @!P0 SYNCS.PHASECHK.TRANS64 P0, [R7+URZ], R2 ;  /* 0x00000002070085a7 */ /* 0x000e64000800007f */
[----:B-1----:R-:W-:Y:S05]  /*101e0*/  @!P0 BRA `(.L_x_314) ;  /* 0xfffffffc00f08947 */ /* 0x002fea000383ffff */
[----:B------:R-:W-:Y:S05]  /*101f0*/  BRA `(.L_x_326) ;  /* 0xfffffff800d87947 */ /* 0x000fea000383ffff */
.L_x_315:
[----:B0-----:R0:W1:Y:S02]  /*10200*/  SYNCS.PHASECHK.TRANS64.TRYWAIT P0, [R9+URZ], R4 ;  /* 0x00000004090075a7 */ /* 0x001064000800017f */
[----:B-1----:R-:W-:Y:S05]  /*10210*/  @!P0 NANOSLEEP.SYNCS 0x989680 ;  /* 0x009896800000895d */ /* 0x002fea0003900000 */
[----:B------:R-:W1:Y:S02]  /*10220*/  @!P0 SYNCS.PHASECHK.TRANS64 P0, [R9+URZ], R4 ;  /* 0x00000004090085a7 */ /* 0x000e64000800007f */
[----:B-1----:R-:W-:Y:S05]  /*10230*/  @!P0 BRA `(.L_x_315) ;  /* 0xfffffffc00f08947 */ /* 0x002fea000383ffff */
[----:B------:R-:W-:Y:S05]  /*10240*/  BRA `(.L_x_327) ;  /* 0xfffffff800e87947 */ /* 0x000fea000383ffff */
.L_x_316:
[----:B0-----:R0:W1:Y:S02]  /*10250*/  SYNCS.PHASECHK.TRANS64.TRYWAIT P0, [R6+URZ], R5 ;  /* 0x00000005060075a7 */ /* 0x001064000800017f */
[----:B-1----:R-:W-:Y:S05]  /*10260*/  @!P0 NANOSLEEP.SYNCS 0x989680 ;  /* 0x009896800000895d */ /* 0x002fea0003900000 */
[----:B------:R-:W1:Y:S02]  /*10270*/  @!P0 SYNCS.PHASECHK.TRANS64 P0, [R6+URZ], R5 ;  /* 0x00000005060085a7 */ /* 0x000e64000800007f */
[----:B-1----:R-:W-:Y:S05]  /*10280*/  @!P0 BRA `(.L_x_316) ;  /* 0xfffffffc00f08947 */ /* 0x002fea000383ffff */
[----:B------:R-:W-:Y:S05]  /*10290*/  BRA `(.L_x_328) ;  /* 0xfffffff800f87947 */ /* 0x000fea000383ffff */
.L_x_317:
[----:B-1----:R1:W2:Y:S02]  /*102a0*/  SYNCS.PHASECHK.TRANS64.TRYWAIT P0, [R9+URZ], R4 ;  /* 0x00000004090075a7 */ /* 0x0022a4000800017f */
[----:B--2---:R-:W-:Y:S05]  /*102b0*/  @!P0 NANOSLEEP.SYNCS 0x989680 ;  /* 0x009896800000895d */ /* 0x004fea0003900000 */
[----:B------:R-:W2:Y:S02]  /*102c0*/  @!P0 SYNCS.PHASECHK.TRANS64 P0, [R9+URZ], R4 ;  /* 0x00000004090085a7 */ /* 0x000ea4000800007f */
[----:B--2---:R-:W-:Y:S05]  /*102d0*/  @!P0 BRA `(.L_x_317) ;  /* 0xfffffffc00f08947 */ /* 0x004fea000383ffff */
[----:B------:R-:W-:Y:S05]  /*102e0*/  BRA `(.L_x_329) ;  /* 0xfffffffc00007947 */ /* 0x000fea000383ffff */
.L_x_330:
[----:B------:R-:W-:-:S00]  /*102f0*/  BRA `(.L_x_330) ;  /* 0xfffffffc00fc7947 */ /* 0x000fc0000383ffff */
[----:B------:R-:W-:-:S00]  /*10300*/  NOP ;  /* 0x0000000000007918 */ /* 0x000fc00000000000 */
[----:B------:R-:W-:-:S00]  /*10310*/  NOP ;  /* 0x0000000000007918 */ /* 0x000fc00000000000 */
[----:B------:R-:W-:-:S00]  /*10320*/  NOP ;  /* 0x0000000000007918 */ /* 0x000fc00000000000 */
[----:B------:R-:W-:-:S00]  /*10330*/  NOP ;  /* 0x0000000000007918 */ /* 0x000fc00000000000 */
[----:B------:R-:W-:-:S00]  /*10340*/  NOP ;  /* 0x0000000000007918 */ /* 0x000fc00000000000 */
[----:B------:R-:W-:-:S00]  /*10350*/  NOP ;  /* 0x0000000000007918 */ /* 0x000fc00000000000 */
[----:B------:R-:W-:-:S00]  /*10360*/  NOP ;  /* 0x0000000000007918 */ /* 0x000fc00000000000 */
[----:B------:R-:W-:-:S00]  /*10370*/  NOP ;  /* 0x0000000000007918 */ /* 0x000fc00000000000 */
.L_x_331:


//--------------------- .nv.shared._ZN7cutlass13device_kernelINS_4gemm6kernel13GemmUniversalIN4cute5tupleIJiiiiEEENS1_10collective13CollectiveMmaINS1_37MainloopSm90TmaGmmaWarpSpecializedFP8ILi5ENS5_IJNS4_1CILi1EEESB_SB_EEENS1_35KernelTmaWarpSpecializedCooperativeEEENS5_IJNSA_ILi128EEENSA_ILi256EEENSA_ILi32EEEEEENS_12float_e5m2_tENS5_IJlSB_lEEESJ_SK_NS4_8TiledMMAINS4_8MMA_AtomIJNS4_4SM904GMMA31MMA_64x256x32_F32E5M2E5M2_SS_TNILNSO_7ScaleInE1ELSQ_1EEEEEENS4_6LayoutINS5_IJNSA_ILi2EEESB_SB_EEENS5_IJSB_NSA_ILi0EEESW_EEEEENS5_IJNS4_10UnderscoreESZ_SZ_EEEEENS4_13SM90_TMA_LOADENS4_14ComposedLayoutINS4_7SwizzleILi1ELi4ELi3EEENS4_18smem_ptr_flag_bitsILi8EEENST_INS5_IJNSA_ILi8EEESH_EEENS5_IJSH_SB_EEEEEEEvNS4_8identityES12_S1C_vS1D_EENS_8epilogue10collective6detail29Sm90TmaWarpSpecializedAdapterINS1G_15DefaultEpilogueISJ_SK_SK_NS1F_6thread17LinearCombinationISJ_Li1EffLNS1K_9ScaleType4KindE0ELNS_15FloatRoundStyleE2ESJ_EENS1_15EpilogueDefaultEEEEEvvEEEEvNT_6ParamsE --------------------------
	.section	.nv.shared._ZN7cutlass13device_kernelINS_4gemm6kernel13GemmUniversalIN4cute5tupleIJiiiiEEENS1_10collective13CollectiveMmaINS1_37MainloopSm90TmaGmmaWarpSpecializedFP8ILi5ENS5_IJNS4_1CILi1EEESB_SB_EEENS1_35KernelTmaWarpSpecializedCooperativeEEENS5_IJNSA_ILi128EEENSA_ILi256EEENSA_ILi32EEEEEENS_12float_e5m2_tENS5_IJlSB_lEEESJ_SK_NS4_8TiledMMAINS4_8MMA_AtomIJNS4_4SM904GMMA31MMA_64x256x32_F32E5M2E5M2_SS_TNILNSO_7ScaleInE1ELSQ_1EEEEEENS4_6LayoutINS5_IJNSA_ILi2EEESB_SB_EEENS5_IJSB_NSA_ILi0EEESW_EEEEENS5_IJNS4_10UnderscoreESZ_SZ_EEEEENS4_13SM90_TMA_LOADENS4_14ComposedLayoutINS4_7SwizzleILi1ELi4ELi3EEENS4_18smem_ptr_flag_bitsILi8EEENST_INS5_IJNSA_ILi8EEESH_EEENS5_IJSH_SB_EEEEEEEvNS4_8identityES12_S1C_vS1D_EENS_8epilogue10collective6detail29Sm90TmaWarpSpecializedAdapterINS1G_15DefaultEpilogueISJ_SK_SK_NS1F_6thread17LinearCombinationISJ_Li1EffLNS1K_9ScaleType4KindE0ELNS_15FloatRoundStyleE2ESJ_EENS1_15EpilogueDefaultEEEEEvvEEEEvNT_6ParamsE,"aw",@nobits
	.sectionflags	@""
	.align	16
	.zero		1024


//--------------------- .nv.shared.reserved.0     --------------------------
	.section	.nv.shared.reserved.0,"aw",@nobits
	.weak		__nv_reservedSMEM_offset_0_alias
	.size		__nv_reservedSMEM_offset_0_alias, 0, 0
	.other		__nv_reservedSMEM_offset_0_alias,@"STO_CUDA_RESERVED_SHARED STV_DEFAULT"
__nv_reservedSMEM_offset_0_alias:
	.zero		0


//--------------------- .nv.global                --------------------------
	.section	.nv.global,"aw",@nobits
.nv.global:
	.type		_ZN39_INTERNAL_94c97349_4_k_cu_32c41e18_48524cute1_E,@object
	.size		_ZN39_INTERNAL_94c97349_4_k_cu_32c41e18_48524cute1_E,(_ZN39_INTERNAL_94c97349_4_k_cu_32c41e18_48524cuda3std3__45__cpo6cbeginE - _ZN39_INTERNAL_94c97349_4_k_cu_32c41e18_48524cute1_E)
_ZN39_INTERNAL_94c97349_4_k_cu_32c41e18_48524cute1_E:
	.zero		1
	.type		_ZN39_INTERNAL_94c97349_4_k_cu_32c41e18_48524cuda3std3__45__cpo6cbeginE,@object
	.size		_ZN39_INTERNAL_94c97349_4_k_cu_32c41e18_48524cuda3std3__45__cpo6cbeginE,(_ZN39_INTERNAL_94c97349_4_k_cu_32c41e18_48524cuda3std3__48in_placeE - _ZN39_INTERNAL_94c97349_4_k_cu_32c41e18_48524cuda3std3__45__cpo6cbeginE)
_ZN39_INTERNAL_94c97349_4_k_cu_32c41e18_48524cuda3std3__45__cpo6cbeginE:
	.zero		1
	.type		_ZN39_INTERNAL_94c97349_4_k_cu_32c41e18_48524cuda3std3__48in_placeE,@object
	.size		_ZN39_INTERNAL_94c97349_4_k_cu_32c41e18_48524cuda3std3__48in_placeE,(_ZN39_INTERNAL_94c97349_4_k_cu_32c41e18_48524cuda3std6ranges3__45__cpo9iter_moveE - _ZN39_INTERNAL_94c97349_4_k_cu_32c41e18_48524cuda3std3__48in_placeE)
_ZN39_INTERNAL_94c97349_4_k_cu_32c41e18_48524cuda3std3__48in_placeE:
	.zero		1
	.type		_ZN39_INTERNAL_94c97349_4_k_cu_32c41e18_48524cuda3std6ranges3__45__cpo9iter_moveE,@object
	.size		_ZN39_INTERNAL_94c97349_4_k_cu_32c41e18_48524cuda3std6ranges3__45__cpo9iter_moveE,(_ZN39_INTERNAL_94c97349_4_k_cu_32c41e18_48524cuda3std3__45__cpo5beginE - _ZN39_INTERNAL_94c97349_4_k_cu_32c41e18_48524cuda3std6ranges3__45__cpo9iter_moveE)
_ZN39_INTERNAL_94c97349_4_k_cu_32c41e18_48524cuda3std6ranges3__45__cpo9iter_moveE:
	.zero		1
	.type		_ZN39_INTERNAL_94c97349_4_k_cu_32c41e18_48524cuda3std3__45__cpo5beginE,@object
	.size		_ZN39_INTERNAL_94c97349_4_k_cu_32c41e18_48524cuda3std3__45__cpo5beginE,(_ZN39_INTERNAL_94c97349_4_k_cu_32c41e18_48524cuda3std3__441_GLOBAL__N__94c97349_4_k_cu_32c41e18_48526ignoreE - _ZN39_INTERNAL_94c97349_4_k_cu_32c41e18_48524cuda3std3__45__cpo5beginE)
_ZN39_INTERNAL_94c97349_4_k_cu_32c41e18_48524cuda3std3__45__cpo5beginE:
	.zero		1
	.type		_ZN39_INTERNAL_94c97349_4_k_cu_32c41e18_48524cuda3std3__441_GLOBAL__N__94c97349_4_k_cu_32c41e18_48526ignoreE,@object
	.size		_ZN39_INTERNAL_94c97349_4_k_cu_32c41e18_48524cuda3std3__441_GLOBAL__N__94c97349_4_k_cu_32c41e18_48526ignoreE,(_ZN39_INTERNAL_94c97349_4_k_cu_32c41e18_48524cute7productE - _ZN39_INTERNAL_94c97349_4_k_cu_32c41e18_48524cuda3std3__441_GLOBAL__N__94c97349_4_k_cu_32c41e18_48526ignoreE)
_ZN39_INTERNAL_94c97349_4_k_cu_32c41e18_48524cuda3std3__441_GLOBAL__N__94c97349_4_k_cu_32c41e18_48526ignoreE:
	.zero		1
	.type		_ZN39_INTERNAL_94c97349_4_k_cu_32c41e18_48524cute7productE,@object
	.size		_ZN39_INTERNAL_94c97349_4_k_cu_32c41e18_48524cute7productE,(_ZN39_INTERNAL_94c97349_4_k_cu_32c41e18_48524cuda3std3__45__cpo3endE - _ZN39_INTERNAL_94c97349_4_k_cu_32c41e18_48524cute7productE)
_ZN39_INTERNAL_94c97349_4_k_cu_32c41e18_48524cute7productE:
	.zero		1
	.type		_ZN39_INTERNAL_94c97349_4_k_cu_32c41e18_48524cuda3std3__45__cpo3endE,@object
	.size		_ZN39_INTERNAL_94c97349_4_k_cu_32c41e18_48524cuda3std3__45__cpo3endE,(_ZN39_INTERNAL_94c97349_4_k_cu_32c41e18_48524cuda3std3__419piecewise_constructE - _ZN39_INTERNAL_94c97349_4_k_cu_32c41e18_48524cuda3std3__45__cpo3endE)
_ZN39_INTERNAL_94c97349_4_k_cu_32c41e18_48524cuda3std3__45__cpo3endE:
	.zero		1
	.type		_ZN39_INTERNAL_94c97349_4_k_cu_32c41e18_48524cuda3std3__419piecewise_constructE,@object
	.size		_ZN39_INTERNAL_94c97349_4_k_cu_32c41e18_48524cuda3std3__419piecewise_constructE,(_ZN39_INTERNAL_94c97349_4_k_cu_32c41e18_48524cuda3std3__45__cpo4cendE - _ZN39_INTERNAL_94c97349_4_k_cu_32c41e18_48524cuda3std3__419piecewise_constructE)
_ZN39_INTERNAL_94c97349_4_k_cu_32c41e18_48524cuda3std3__419piecewise_constructE:
	.zero		1
	.type		_ZN39_INTERNAL_94c97349_4_k_cu_32c41e18_48524cuda3std3__45__cpo4cendE,@object
	.size		_ZN39_INTERNAL_94c97349_4_k_cu_32c41e18_48524cuda3std3__45__cpo4cendE,(_ZN39_INTERNAL_94c97349_4_k_cu_32c41e18_48524cuda3std6ranges3__45__cpo4swapE - _ZN39_INTERNAL_94c97349_4_k_cu_32c41e18_48524cuda3std3__45__cpo4cendE)
_ZN39_INTERNAL_94c97349_4_k_cu_32c41e18_48524cuda3std3__45__cpo4cendE:
	.zero		1
	.type		_ZN39_INTERNAL_94c97349_4_k_cu_32c41e18_48524cuda3std6ranges3__45__cpo4swapE,@object
	.size		_ZN39_INTERNAL_94c97349_4_k_cu_32c41e18_48524cuda3std6ranges3__45__cpo4swapE,(.L_7 - _ZN39_INTERNAL_94c97349_4_k_cu_32c41e18_48524cuda3std6ranges3__45__cpo4swapE)
_ZN39_INTERNAL_94c97349_4_k_cu_32c41e18_48524cuda3std6ranges3__45__cpo4swapE:
	.zero		1
.L_7:


//--------------------- .nv.constant0._ZN7cutlass13device_kernelINS_4gemm6kernel13GemmUniversalIN4cute5tupleIJiiiiEEENS1_10collective13CollectiveMmaINS1_37MainloopSm90TmaGmmaWarpSpecializedFP8ILi5ENS5_IJNS4_1CILi1EEESB_SB_EEENS1_35KernelTmaWarpSpecializedCooperativeEEENS5_IJNSA_ILi128EEENSA_ILi256EEENSA_ILi32EEEEEENS_12float_e5m2_tENS5_IJlSB_lEEESJ_SK_NS4_8TiledMMAINS4_8MMA_AtomIJNS4_4SM904GMMA31MMA_64x256x32_F32E5M2E5M2_SS_TNILNSO_7ScaleInE1ELSQ_1EEEEEENS4_6LayoutINS5_IJNSA_ILi2EEESB_SB_EEENS5_IJSB_NSA_ILi0EEESW_EEEEENS5_IJNS4_10UnderscoreESZ_SZ_EEEEENS4_13SM90_TMA_LOADENS4_14ComposedLayoutINS4_7SwizzleILi1ELi4ELi3EEENS4_18smem_ptr_flag_bitsILi8EEENST_INS5_IJNSA_ILi8EEESH_EEENS5_IJSH_SB_EEEEEEEvNS4_8identityES12_S1C_vS1D_EENS_8epilogue10collective6detail29Sm90TmaWarpSpecializedAdapterINS1G_15DefaultEpilogueISJ_SK_SK_NS1F_6thread17LinearCombinationISJ_Li1EffLNS1K_9ScaleType4KindE0ELNS_15FloatRoundStyleE2ESJ_EENS1_15EpilogueDefaultEEEEEvvEEEEvNT_6ParamsE --------------------------
	.section	.nv.constant0._ZN7cutlass13device_kernelINS_4gemm6kernel13GemmUniversalIN4cute5tupleIJiiiiEEENS1_10collective13CollectiveMmaINS1_37MainloopSm90TmaGmmaWarpSpecializedFP8ILi5ENS5_IJNS4_1CILi1EEESB_SB_EEENS1_35KernelTmaWarpSpecializedCooperativeEEENS5_IJNSA_ILi128EEENSA_ILi256EEENSA_ILi32EEEEEENS_12float_e5m2_tENS5_IJlSB_lEEESJ_SK_NS4_8TiledMMAINS4_8MMA_AtomIJNS4_4SM904GMMA31MMA_64x256x32_F32E5M2E5M2_SS_TNILNSO_7ScaleInE1ELSQ_1EEEEEENS4_6LayoutINS5_IJNSA_ILi2EEESB_SB_EEENS5_IJSB_NSA_ILi0EEESW_EEEEENS5_IJNS4_10UnderscoreESZ_SZ_EEEEENS4_13SM90_TMA_LOADENS4_14ComposedLayoutINS4_7SwizzleILi1ELi4ELi3EEENS4_18smem_ptr_flag_bitsILi8EEENST_INS5_IJNSA_ILi8EEESH_EEENS5_IJSH_SB_EEEEEEEvNS4_8identityES12_S1C_vS1D_EENS_8epilogue10collective6detail29Sm90TmaWarpSpecializedAdapterINS1G_15DefaultEpilogueISJ_SK_SK_NS1F_6thread17LinearCombinationISJ_Li1EffLNS1K_9ScaleType4KindE0ELNS_15FloatRoundStyleE2ESJ_EENS1_15EpilogueDefaultEEEEEvvEEEEvNT_6ParamsE,"a",@progbits
	.sectionflags	@""
	.align	4
.nv.constant0._ZN7cutlass13device_kernelINS_4gemm6kernel13GemmUniversalIN4cute5tupleIJiiiiEEENS1_10collective13CollectiveMmaINS1_37MainloopSm90TmaGmmaWarpSpecializedFP8ILi5ENS5_IJNS4_1CILi1EEESB_SB_EEENS1_35KernelTmaWarpSpecializedCooperativeEEENS5_IJNSA_ILi128EEENSA_ILi256EEENSA_ILi32EEEEEENS_12float_e5m2_tENS5_IJlSB_lEEESJ_SK_NS4_8TiledMMAINS4_8MMA_AtomIJNS4_4SM904GMMA31MMA_64x256x32_F32E5M2E5M2_SS_TNILNSO_7ScaleInE1ELSQ_1EEEEEENS4_6LayoutINS5_IJNSA_ILi2EEESB_SB_EEENS5_IJSB_NSA_ILi0EEESW_EEEEENS5_IJNS4_10UnderscoreESZ_SZ_EEEEENS4_13SM90_TMA_LOADENS4_14ComposedLayoutINS4_7SwizzleILi1ELi4ELi3EEENS4_18smem_ptr_flag_bitsILi8EEENST_INS5_IJNSA_ILi8EEESH_EEENS5_IJSH_SB_EEEEEEEvNS4_8identityES12_S1C_vS1D_EENS_8epilogue10collective6detail29Sm90TmaWarpSpecializedAdapterINS1G_15DefaultEpilogueISJ_SK_SK_NS1F_6thread17LinearCombinationISJ_Li1EffLNS1K_9ScaleType4KindE0ELNS_15FloatRoundStyleE2ESJ_EENS1_15EpilogueDefaultEEEEEvvEEEEvNT_6ParamsE:
	.zero		1664


//--------------------- SYMBOLS --------------------------

	.type		.nv.reservedSmem.offset0,@object
	.size		.nv.reservedSmem.offset0,0x4
